	.target	sm_90a

	.elftype	@"ET_EXEC"


//--------------------- .note.nv.tkinfo           --------------------------
	.section	.note.nv.tkinfo,"",@"SHT_NOTE"
	.sectionflags	@"SHF_NOTE_NV_TKINFO"
	.tkinfo
        /*0018*/ 	.word	0x00000002
        /*0030*/ 	.string	""
        /*0030*/ 	.string	"ptxas"
        /*0030*/ 	.string	"Cuda compilation tools, release 13.0, V13.0.88"
        /*0030*/ 	.string	"Build cuda_13.0.r13.0/compiler.36424714_0"
        /*0030*/ 	.string	"-arch sm_90a -m 64 "



//--------------------- .note.nv.cuinfo           --------------------------
	.section	.note.nv.cuinfo,"",@"SHT_NOTE"
	.sectionflags	@"SHF_NOTE_NV_CUINFO"
        /*0018*/ 	.short	0x0002
        /*001a*/ 	.short	0x005a
        /*001c*/ 	.short	0x0082
	.zero		2


//--------------------- .nv.info                  --------------------------
	.section	.nv.info,"",@"SHT_CUDA_INFO"
	.align	4


	//----- nvinfo : EIATTR_REGCOUNT
	.align		4
        /*0000*/ 	.byte	0x04, 0x2f
        /*0002*/ 	.short	(.L_15 - .L_14)
	.align		4
.L_14:
        /*0004*/ 	.word	index@(_ZN7cutlass13device_kernelINS_4gemm6kernel13GemmUniversalIN4cute5tupleIJiiiiEEENS1_10collective13CollectiveMmaINS1_34MainloopSm90TmaGmmaWarpSpecializedILi3ENS5_IJNS4_1CILi2EEENSA_ILi1EEESC_EEENS1_35KernelTmaWarpSpecializedCooperativeEEENS5_IJNSA_ILi192EEENSA_ILi64EEENSA_ILi128EEEEEENS_10bfloat16_tENS5_IJlSC_lEEESK_SL_NS4_8TiledMMAINS4_8MMA_AtomIJNS4_4SM904GMMA27MMA_64x64x16_F32BF16BF16_SSILNSP_5MajorE0ELSR_0ELNSP_7ScaleInE1ELSS_1EEEEEENS4_6LayoutISD_NS5_IJSC_NSA_ILi0EEESW_EEEEENS5_IJNS4_10UnderscoreESZ_SZ_EEEEENS4_13SM90_TMA_LOADENS4_14ComposedLayoutINS4_7SwizzleILi3ELi4ELi3EEENS4_18smem_ptr_flag_bitsILi16EEENSV_INS5_IJNSA_ILi8EEESH_EEENS5_IJSH_SC_EEEEEEEvNS4_8identityENS4_23SM90_TMA_LOAD_MULTICASTES1C_vS1D_EENS_8epilogue10collective6detail29Sm90TmaWarpSpecializedAdapterINS1H_15DefaultEpilogueISK_SL_SL_NS1G_6thread17LinearCombinationISK_Li1EffLNS1L_9ScaleType4KindE0ELNS_15FloatRoundStyleE2ESK_EENS1_15EpilogueDefaultEEEEEvvEEEEvNT_6ParamsE)
        /*0008*/ 	.word	0x000000a8


	//----- nvinfo : EIATTR_FRAME_SIZE
	.align		4
.L_15:
        /*000c*/ 	.byte	0x04, 0x11
        /*000e*/ 	.short	(.L_17 - .L_16)
	.align		4
.L_16:
        /*0010*/ 	.word	index@(_ZN7cutlass13device_kernelINS_4gemm6kernel13GemmUniversalIN4cute5tupleIJiiiiEEENS1_10collective13CollectiveMmaINS1_34MainloopSm90TmaGmmaWarpSpecializedILi3ENS5_IJNS4_1CILi2EEENSA_ILi1EEESC_EEENS1_35KernelTmaWarpSpecializedCooperativeEEENS5_IJNSA_ILi192EEENSA_ILi64EEENSA_ILi128EEEEEENS_10bfloat16_tENS5_IJlSC_lEEESK_SL_NS4_8TiledMMAINS4_8MMA_AtomIJNS4_4SM904GMMA27MMA_64x64x16_F32BF16BF16_SSILNSP_5MajorE0ELSR_0ELNSP_7ScaleInE1ELSS_1EEEEEENS4_6LayoutISD_NS5_IJSC_NSA_ILi0EEESW_EEEEENS5_IJNS4_10UnderscoreESZ_SZ_EEEEENS4_13SM90_TMA_LOADENS4_14ComposedLayoutINS4_7SwizzleILi3ELi4ELi3EEENS4_18smem_ptr_flag_bitsILi16EEENSV_INS5_IJNSA_ILi8EEESH_EEENS5_IJSH_SC_EEEEEEEvNS4_8identityENS4_23SM90_TMA_LOAD_MULTICASTES1C_vS1D_EENS_8epilogue10collective6detail29Sm90TmaWarpSpecializedAdapterINS1H_15DefaultEpilogueISK_SL_SL_NS1G_6thread17LinearCombinationISK_Li1EffLNS1L_9ScaleType4KindE0ELNS_15FloatRoundStyleE2ESK_EENS1_15EpilogueDefaultEEEEEvvEEEEvNT_6ParamsE)
        /*0014*/ 	.word	0x00000000


	//----- nvinfo : EIATTR_MIN_STACK_SIZE
	.align		4
.L_17:
        /*0018*/ 	.byte	0x04, 0x12
        /*001a*/ 	.short	(.L_19 - .L_18)
	.align		4
.L_18:
        /*001c*/ 	.word	index@(_ZN7cutlass13device_kernelINS_4gemm6kernel13GemmUniversalIN4cute5tupleIJiiiiEEENS1_10collective13CollectiveMmaINS1_34MainloopSm90TmaGmmaWarpSpecializedILi3ENS5_IJNS4_1CILi2EEENSA_ILi1EEESC_EEENS1_35KernelTmaWarpSpecializedCooperativeEEENS5_IJNSA_ILi192EEENSA_ILi64EEENSA_ILi128EEEEEENS_10bfloat16_tENS5_IJlSC_lEEESK_SL_NS4_8TiledMMAINS4_8MMA_AtomIJNS4_4SM904GMMA27MMA_64x64x16_F32BF16BF16_SSILNSP_5MajorE0ELSR_0ELNSP_7ScaleInE1ELSS_1EEEEEENS4_6LayoutISD_NS5_IJSC_NSA_ILi0EEESW_EEEEENS5_IJNS4_10UnderscoreESZ_SZ_EEEEENS4_13SM90_TMA_LOADENS4_14ComposedLayoutINS4_7SwizzleILi3ELi4ELi3EEENS4_18smem_ptr_flag_bitsILi16EEENSV_INS5_IJNSA_ILi8EEESH_EEENS5_IJSH_SC_EEEEEEEvNS4_8identityENS4_23SM90_TMA_LOAD_MULTICASTES1C_vS1D_EENS_8epilogue10collective6detail29Sm90TmaWarpSpecializedAdapterINS1H_15DefaultEpilogueISK_SL_SL_NS1G_6thread17LinearCombinationISK_Li1EffLNS1L_9ScaleType4KindE0ELNS_15FloatRoundStyleE2ESK_EENS1_15EpilogueDefaultEEEEEvvEEEEvNT_6ParamsE)
        /*0020*/ 	.word	0x00000000
.L_19:


//--------------------- .nv.compat                --------------------------
	.section	.nv.compat,"",@"SHT_CUDA_COMPAT_INFO"
	.align	4
        /*0000*/ 	.byte	0x02, 0x09, 0x01, 0x00, 0x02, 0x02, 0x04, 0x00, 0x02, 0x05, 0x05, 0x00, 0x03, 0x07, 0x01, 0x01
        /*0010*/ 	.byte	0x02, 0x03, 0x01, 0x00, 0x02, 0x06, 0x01, 0x00, 0x04, 0x0b, 0x08, 0x00, 0x00, 0x00, 0x00, 0x00
        /*0020*/ 	.byte	0x00, 0x00, 0x00, 0x00


//--------------------- .nv.info._ZN7cutlass13device_kernelINS_4gemm6kernel13GemmUniversalIN4cute5tupleIJiiiiEEENS1_10collective13CollectiveMmaINS1_34MainloopSm90TmaGmmaWarpSpecializedILi3ENS5_IJNS4_1CILi2EEENSA_ILi1EEESC_EEENS1_35KernelTmaWarpSpecializedCooperativeEEENS5_IJNSA_ILi192EEENSA_ILi64EEENSA_ILi128EEEEEENS_10bfloat16_tENS5_IJlSC_lEEESK_SL_NS4_8TiledMMAINS4_8MMA_AtomIJNS4_4SM904GMMA27MMA_64x64x16_F32BF16BF16_SSILNSP_5MajorE0ELSR_0ELNSP_7ScaleInE1ELSS_1EEEEEENS4_6LayoutISD_NS5_IJSC_NSA_ILi0EEESW_EEEEENS5_IJNS4_10UnderscoreESZ_SZ_EEEEENS4_13SM90_TMA_LOADENS4_14ComposedLayoutINS4_7SwizzleILi3ELi4ELi3EEENS4_18smem_ptr_flag_bitsILi16EEENSV_INS5_IJNSA_ILi8EEESH_EEENS5_IJSH_SC_EEEEEEEvNS4_8identityENS4_23SM90_TMA_LOAD_MULTICASTES1C_vS1D_EENS_8epilogue10collective6detail29Sm90TmaWarpSpecializedAdapterINS1H_15DefaultEpilogueISK_SL_SL_NS1G_6thread17LinearCombinationISK_Li1EffLNS1L_9ScaleType4KindE0ELNS_15FloatRoundStyleE2ESK_EENS1_15EpilogueDefaultEEEEEvvEEEEvNT_6ParamsE --------------------------
	.section	.nv.info._ZN7cutlass13device_kernelINS_4gemm6kernel13GemmUniversalIN4cute5tupleIJiiiiEEENS1_10collective13CollectiveMmaINS1_34MainloopSm90TmaGmmaWarpSpecializedILi3ENS5_IJNS4_1CILi2EEENSA_ILi1EEESC_EEENS1_35KernelTmaWarpSpecializedCooperativeEEENS5_IJNSA_ILi192EEENSA_ILi64EEENSA_ILi128EEEEEENS_10bfloat16_tENS5_IJlSC_lEEESK_SL_NS4_8TiledMMAINS4_8MMA_AtomIJNS4_4SM904GMMA27MMA_64x64x16_F32BF16BF16_SSILNSP_5MajorE0ELSR_0ELNSP_7ScaleInE1ELSS_1EEEEEENS4_6LayoutISD_NS5_IJSC_NSA_ILi0EEESW_EEEEENS5_IJNS4_10UnderscoreESZ_SZ_EEEEENS4_13SM90_TMA_LOADENS4_14ComposedLayoutINS4_7SwizzleILi3ELi4ELi3EEENS4_18smem_ptr_flag_bitsILi16EEENSV_INS5_IJNSA_ILi8EEESH_EEENS5_IJSH_SC_EEEEEEEvNS4_8identityENS4_23SM90_TMA_LOAD_MULTICASTES1C_vS1D_EENS_8epilogue10collective6detail29Sm90TmaWarpSpecializedAdapterINS1H_15DefaultEpilogueISK_SL_SL_NS1G_6thread17LinearCombinationISK_Li1EffLNS1L_9ScaleType4KindE0ELNS_15FloatRoundStyleE2ESK_EENS1_15EpilogueDefaultEEEEEvvEEEEvNT_6ParamsE,"",@"SHT_CUDA_INFO"
	.sectionflags	@""
	.align	4


	//----- nvinfo : EIATTR_CUDA_API_VERSION
	.align		4
        /*0000*/ 	.byte	0x04, 0x37
        /*0002*/ 	.short	(.L_21 - .L_20)
.L_20:
        /*0004*/ 	.word	0x00000082


	//----- nvinfo : EIATTR_KPARAM_INFO
	.align		4
.L_21:
        /*0008*/ 	.byte	0x04, 0x17
        /*000a*/ 	.short	(.L_23 - .L_22)
.L_22:
        /*000c*/ 	.word	0x00000000
        /*0010*/ 	.short	0x0000
        /*0012*/ 	.short	0x0070
        /*0014*/ 	.byte	0x00, 0xf0, 0x01, 0x10


	//----- nvinfo : EIATTR_SPARSE_MMA_MASK
	.align		4
.L_23:
        /*0018*/ 	.byte	0x03, 0x50
        /*001a*/ 	.short	0x0000


	//----- nvinfo : EIATTR_MAXREG_COUNT
	.align		4
        /*001c*/ 	.byte	0x03, 0x1b
        /*001e*/ 	.short	0x00a8


	//----- nvinfo : EIATTR_NUM_BARRIERS
	.align		4
        /*0020*/ 	.byte	0x02, 0x4c
        /*0022*/ 	.byte	0x01
	.zero		1


	//----- nvinfo : EIATTR_EXTERNS
	.align		4
        /*0024*/ 	.byte	0x04, 0x0f
        /*0026*/ 	.short	(.L_25 - .L_24)


	//   ....[0]....
	.align		4
.L_24:
        /*0028*/ 	.word	index@(__assertfail)


	//----- nvinfo : EIATTR_MERCURY_ISA_VERSION
	.align		4
.L_25:
        /*002c*/ 	.byte	0x03, 0x5f
        /*002e*/ 	.short	0x0101


	//----- nvinfo : EIATTR_INT_WARP_WIDE_INSTR_OFFSETS
	.align		4
        /*0030*/ 	.byte	0x04, 0x31
        /*0032*/ 	.short	(.L_27 - .L_26)


	//   ....[0]....
.L_26:
        /*0034*/ 	.word	0x00000470


	//   ....[1]....
        /*0038*/ 	.word	0x000004a0


	//   ....[2]....
        /*003c*/ 	.word	0x00000660


	//   ....[3]....
        /*0040*/ 	.word	0x000028b0


	//----- nvinfo : EIATTR_COOP_GROUP_MASK_REGIDS
	.align		4
.L_27:
        /*0044*/ 	.byte	0x04, 0x29
        /*0046*/ 	.short	(.L_29 - .L_28)


	//   ....[0]....
.L_28:
        /*0048*/ 	.word	0xffffffff


	//   ....[1]....
        /*004c*/ 	.word	0xffffffff


	//   ....[2]....
        /*0050*/ 	.word	0xffffffff


	//   ....[3]....
        /*0054*/ 	.word	0xffffffff


	//   ....[4]....
        /*0058*/ 	.word	0xffffffff


	//   ....[5]....
        /*005c*/ 	.word	0xffffffff


	//----- nvinfo : EIATTR_COOP_GROUP_INSTR_OFFSETS
	.align		4
.L_29:
        /*0060*/ 	.byte	0x04, 0x28
        /*0062*/ 	.short	(.L_31 - .L_30)


	//   ....[0]....
.L_30:
        /*0064*/ 	.word	0x00000060


	//   ....[1]....
        /*0068*/ 	.word	0x00000070


	//   ....[2]....
        /*006c*/ 	.word	0x00000130


	//   ....[3]....
        /*0070*/ 	.word	0x000002b0


	//   ....[4]....
        /*0074*/ 	.word	0x000007e0


	//   ....[5]....
        /*0078*/ 	.word	0x000014a0


	//----- nvinfo : EIATTR_REG_RECONFIG
	.align		4
.L_31:
        /*007c*/ 	.byte	0x01, 0x54
	.zero		2


	//----- nvinfo : EIATTR_SYSCALL_OFFSETS
	.align		4
        /*0080*/ 	.byte	0x04, 0x46
        /*0082*/ 	.short	(.L_33 - .L_32)


	//   ....[0]....
.L_32:
        /*0084*/ 	.word	0x00001690


	//----- nvinfo : EIATTR_MBARRIER_INSTR_OFFSETS
	.align		4
.L_33:
        /*0088*/ 	.byte	0x04, 0x39
        /*008a*/ 	.short	(.L_35 - .L_34)


	//   ....[0]....
.L_34:
        /*008c*/ 	.word	0x00000230
        /*0090*/ 	.word	0x000000ff
        /*0094*/ 	.word	0x00000000
        /*0098*/ 	.short	0x0100
        /*009a*/ 	.byte	0x08
	.zero		1


	//   ....[1]....
        /*009c*/ 	.word	0x00000240
        /*00a0*/ 	.word	0x000000ff
        /*00a4*/ 	.word	0x00000018
        /*00a8*/ 	.short	0x0100
        /*00aa*/ 	.byte	0x08
	.zero		1


	//   ....[2]....
        /*00ac*/ 	.word	0x00000250
        /*00b0*/ 	.word	0x000000ff
        /*00b4*/ 	.word	0x00000008
        /*00b8*/ 	.short	0x0100
        /*00ba*/ 	.byte	0x08
	.zero		1


	//   ....[3]....
        /*00bc*/ 	.word	0x00000260
        /*00c0*/ 	.word	0x000000ff
        /*00c4*/ 	.word	0x00000020
        /*00c8*/ 	.short	0x0100
        /*00ca*/ 	.byte	0x08
	.zero		1


	//   ....[4]....
        /*00cc*/ 	.word	0x00000270
        /*00d0*/ 	.word	0x000000ff
        /*00d4*/ 	.word	0x00000010
        /*00d8*/ 	.short	0x0100
        /*00da*/ 	.byte	0x08
	.zero		1


	//   ....[5]....
        /*00dc*/ 	.word	0x00000280
        /*00e0*/ 	.word	0x000000ff
        /*00e4*/ 	.word	0x00000028
        /*00e8*/ 	.short	0x0100
        /*00ea*/ 	.byte	0x08
	.zero		1


	//   ....[6]....
        /*00ec*/ 	.word	0x000006f0
        /*00f0*/ 	.word	0x000000ff
        /*00f4*/ 	.word	0x00000040
        /*00f8*/ 	.short	0x0100
        /*00fa*/ 	.byte	0x06
	.zero		1


	//   ....[7]....
        /*00fc*/ 	.word	0x00000780
        /*0100*/ 	.word	0x000000ff
        /*0104*/ 	.word	0x00000048
        /*0108*/ 	.short	0x0100
        /*010a*/ 	.byte	0x06
	.zero		1


	//   ....[8]....
        /*010c*/ 	.word	0x00001750
        /*0110*/ 	.word	0x00000003
        /*0114*/ 	.word	0x00000000
        /*0118*/ 	.short	0x010a
        /*011a*/ 	.byte	0x3f
	.zero		1


	//   ....[9]....
        /*011c*/ 	.word	0x000017b0
        /*0120*/ 	.word	0x00000003
        /*0124*/ 	.word	0x00000000
        /*0128*/ 	.short	0x010a
        /*012a*/ 	.byte	0x3f
	.zero		1


	//   ....[10]....
        /*012c*/ 	.word	0x00002000
        /*0130*/ 	.word	0x00000005
        /*0134*/ 	.word	0x00000000
        /*0138*/ 	.short	0x010a
        /*013a*/ 	.byte	0x3f
	.zero		1


	//   ....[11]....
        /*013c*/ 	.word	0x00002040
        /*0140*/ 	.word	0x00000005
        /*0144*/ 	.word	0x00000000
        /*0148*/ 	.short	0x010a
        /*014a*/ 	.byte	0x3f
	.zero		1


	//   ....[12]....
        /*014c*/ 	.word	0x00002760
        /*0150*/ 	.word	0x00000004
        /*0154*/ 	.word	0x00000000
        /*0158*/ 	.short	0x0101
        /*015a*/ 	.byte	0x3f
	.zero		1


	//   ....[13]....
        /*015c*/ 	.word	0x00002950
        /*0160*/ 	.word	0x00000000
        /*0164*/ 	.word	0x00000000
        /*0168*/ 	.short	0x0101
        /*016a*/ 	.byte	0x3f
	.zero		1


	//   ....[14]....
        /*016c*/ 	.word	0x00008470
        /*0170*/ 	.word	0x00000017
        /*0174*/ 	.word	0x00000018
        /*0178*/ 	.short	0x010a
        /*017a*/ 	.byte	0x3f
	.zero		1


	//   ....[15]....
        /*017c*/ 	.word	0x000088b0
        /*0180*/ 	.word	0x00000006
        /*0184*/ 	.word	0x00000048
        /*0188*/ 	.short	0x0101
        /*018a*/ 	.byte	0x3f
	.zero		1


	//   ....[16]....
        /*018c*/ 	.word	0x00009000
        /*0190*/ 	.word	0x00000007
        /*0194*/ 	.word	0x00000000
        /*0198*/ 	.short	0x010a
        /*019a*/ 	.byte	0x3f
	.zero		1


	//   ....[17]....
        /*019c*/ 	.word	0x00009080
        /*01a0*/ 	.word	0x00000004
        /*01a4*/ 	.word	0x00000000
        /*01a8*/ 	.short	0x010a
        /*01aa*/ 	.byte	0x3f
	.zero		1


	//   ....[18]....
        /*01ac*/ 	.word	0x00009110
        /*01b0*/ 	.word	0x00000005
        /*01b4*/ 	.word	0x00000000
        /*01b8*/ 	.short	0x010a
        /*01ba*/ 	.byte	0x3f
	.zero		1


	//   ....[19]....
        /*01bc*/ 	.word	0x00009170
        /*01c0*/ 	.word	0x00000003
        /*01c4*/ 	.word	0x00000000
        /*01c8*/ 	.short	0x010a
        /*01ca*/ 	.byte	0x3f
	.zero		1


	//   ....[20]....
        /*01cc*/ 	.word	0x000091c0
        /*01d0*/ 	.word	0x00000005
        /*01d4*/ 	.word	0x00000000
        /*01d8*/ 	.short	0x010a
        /*01da*/ 	.byte	0x3f
	.zero		1


	//   ....[21]....
        /*01dc*/ 	.word	0x00009290
        /*01e0*/ 	.word	0x00000017
        /*01e4*/ 	.word	0x00000018
        /*01e8*/ 	.short	0x010a
        /*01ea*/ 	.byte	0x3f
	.zero		1


	//   ....[22]....
        /*01ec*/ 	.word	0x00009360
        /*01f0*/ 	.word	0x00000007
        /*01f4*/ 	.word	0x00000000
        /*01f8*/ 	.short	0x010a
        /*01fa*/ 	.byte	0x3f
	.zero		1


	//   ....[23]....
        /*01fc*/ 	.word	0x000093b0
        /*0200*/ 	.word	0x00000004
        /*0204*/ 	.word	0x00000000
        /*0208*/ 	.short	0x010a
        /*020a*/ 	.byte	0x3f
	.zero		1


	//----- nvinfo : EIATTR_NUM_MBARRIERS
	.align		4
.L_35:
        /*020c*/ 	.byte	0x03, 0x38
        /*020e*/ 	.short	0x0008


	//----- nvinfo : EIATTR_EXIT_INSTR_OFFSETS
	.align		4
        /*0210*/ 	.byte	0x04, 0x1c
        /*0212*/ 	.short	(.L_37 - .L_36)


	//   ....[0]....
.L_36:
        /*0214*/ 	.word	0x000009c0


	//   ....[1]....
        /*0218*/ 	.word	0x000011e0


	//   ....[2]....
        /*021c*/ 	.word	0x00007bf0


	//   ....[3]....
        /*0220*/ 	.word	0x00008150


	//   ....[4]....
        /*0224*/ 	.word	0x00009160


	//----- nvinfo : EIATTR_MAX_THREADS
	.align		4
.L_37:
        /*0228*/ 	.byte	0x04, 0x05
        /*022a*/ 	.short	(.L_39 - .L_38)
.L_38:
        /*022c*/ 	.word	0x00000180
        /*0230*/ 	.word	0x00000001
        /*0234*/ 	.word	0x00000001


	//----- nvinfo : EIATTR_CRS_STACK_SIZE
	.align		4
.L_39:
        /*0238*/ 	.byte	0x04, 0x1e
        /*023a*/ 	.short	(.L_41 - .L_40)
.L_40:
        /*023c*/ 	.word	0x00000000


	//----- nvinfo : EIATTR_CBANK_PARAM_SIZE
	.align		4
.L_41:
        /*0240*/ 	.byte	0x03, 0x19
        /*0242*/ 	.short	0x0470


	//----- nvinfo : EIATTR_PARAM_CBANK
	.align		4
        /*0244*/ 	.byte	0x04, 0x0a
        /*0246*/ 	.short	(.L_43 - .L_42)
	.align		4
.L_42:
        /*0248*/ 	.word	index@(.nv.constant0._ZN7cutlass13device_kernelINS_4gemm6kernel13GemmUniversalIN4cute5tupleIJiiiiEEENS1_10collective13CollectiveMmaINS1_34MainloopSm90TmaGmmaWarpSpecializedILi3ENS5_IJNS4_1CILi2EEENSA_ILi1EEESC_EEENS1_35KernelTmaWarpSpecializedCooperativeEEENS5_IJNSA_ILi192EEENSA_ILi64EEENSA_ILi128EEEEEENS_10bfloat16_tENS5_IJlSC_lEEESK_SL_NS4_8TiledMMAINS4_8MMA_AtomIJNS4_4SM904GMMA27MMA_64x64x16_F32BF16BF16_SSILNSP_5MajorE0ELSR_0ELNSP_7ScaleInE1ELSS_1EEEEEENS4_6LayoutISD_NS5_IJSC_NSA_ILi0EEESW_EEEEENS5_IJNS4_10UnderscoreESZ_SZ_EEEEENS4_13SM90_TMA_LOADENS4_14ComposedLayoutINS4_7SwizzleILi3ELi4ELi3EEENS4_18smem_ptr_flag_bitsILi16EEENSV_INS5_IJNSA_ILi8EEESH_EEENS5_IJSH_SC_EEEEEEEvNS4_8identityENS4_23SM90_TMA_LOAD_MULTICASTES1C_vS1D_EENS_8epilogue10collective6detail29Sm90TmaWarpSpecializedAdapterINS1H_15DefaultEpilogueISK_SL_SL_NS1G_6thread17LinearCombinationISK_Li1EffLNS1L_9ScaleType4KindE0ELNS_15FloatRoundStyleE2ESK_EENS1_15EpilogueDefaultEEEEEvvEEEEvNT_6ParamsE)
        /*024c*/ 	.short	0x0210
        /*024e*/ 	.short	0x0470


	//----- nvinfo : EIATTR_SW_WAR
	.align		4
.L_43:
        /*0250*/ 	.byte	0x04, 0x36
        /*0252*/ 	.short	(.L_45 - .L_44)
.L_44:
        /*0254*/ 	.word	0x00000008
.L_45:


//--------------------- .nv.callgraph             --------------------------
	.section	.nv.callgraph,"",@"SHT_CUDA_CALLGRAPH"
	.align	4
	.sectionentsize	8
	.align		4
        /*0000*/ 	.word	0x00000000
	.align		4
        /*0004*/ 	.word	0xffffffff
	.align		4
        /*0008*/ 	.word	index@(_ZN7cutlass13device_kernelINS_4gemm6kernel13GemmUniversalIN4cute5tupleIJiiiiEEENS1_10collective13CollectiveMmaINS1_34MainloopSm90TmaGmmaWarpSpecializedILi3ENS5_IJNS4_1CILi2EEENSA_ILi1EEESC_EEENS1_35KernelTmaWarpSpecializedCooperativeEEENS5_IJNSA_ILi192EEENSA_ILi64EEENSA_ILi128EEEEEENS_10bfloat16_tENS5_IJlSC_lEEESK_SL_NS4_8TiledMMAINS4_8MMA_AtomIJNS4_4SM904GMMA27MMA_64x64x16_F32BF16BF16_SSILNSP_5MajorE0ELSR_0ELNSP_7ScaleInE1ELSS_1EEEEEENS4_6LayoutISD_NS5_IJSC_NSA_ILi0EEESW_EEEEENS5_IJNS4_10UnderscoreESZ_SZ_EEEEENS4_13SM90_TMA_LOADENS4_14ComposedLayoutINS4_7SwizzleILi3ELi4ELi3EEENS4_18smem_ptr_flag_bitsILi16EEENSV_INS5_IJNSA_ILi8EEESH_EEENS5_IJSH_SC_EEEEEEEvNS4_8identityENS4_23SM90_TMA_LOAD_MULTICASTES1C_vS1D_EENS_8epilogue10collective6detail29Sm90TmaWarpSpecializedAdapterINS1H_15DefaultEpilogueISK_SL_SL_NS1G_6thread17LinearCombinationISK_Li1EffLNS1L_9ScaleType4KindE0ELNS_15FloatRoundStyleE2ESK_EENS1_15EpilogueDefaultEEEEEvvEEEEvNT_6ParamsE)
	.align		4
        /*000c*/ 	.word	index@(__assertfail)
	.align		4
        /*0010*/ 	.word	0x00000000
	.align		4
        /*0014*/ 	.word	0xfffffffe
	.align		4
        /*0018*/ 	.word	0x00000000
	.align		4
        /*001c*/ 	.word	0xfffffffd
	.align		4
        /*0020*/ 	.word	0x00000000
	.align		4
        /*0024*/ 	.word	0xfffffffc


//--------------------- .nv.constant4             --------------------------
	.section	.nv.constant4,"a",@progbits
	.align	8
	.align		8
.nv.constant4:
        /*0000*/ 	.dword	__assertfail
	.align		8
        /*0008*/ 	.dword	__unnamed_1
	.align		8
        /*0010*/ 	.dword	_ZN40_INTERNAL_3d1a7c9e_4_k_cu_5149785c_153664cuda3std3__45__cpo5beginE
	.align		8
        /*0018*/ 	.dword	_ZN40_INTERNAL_3d1a7c9e_4_k_cu_5149785c_153664cuda3std3__45__cpo3endE
	.align		8
        /*0020*/ 	.dword	_ZN40_INTERNAL_3d1a7c9e_4_k_cu_5149785c_153664cuda3std3__45__cpo6cbeginE
	.align		8
        /*0028*/ 	.dword	_ZN40_INTERNAL_3d1a7c9e_4_k_cu_5149785c_153664cuda3std3__45__cpo4cendE
	.align		8
        /*0030*/ 	.dword	_ZN40_INTERNAL_3d1a7c9e_4_k_cu_5149785c_153664cuda3std3__442_GLOBAL__N__3d1a7c9e_4_k_cu_5149785c_153666ignoreE
	.align		8
        /*0038*/ 	.dword	_ZN40_INTERNAL_3d1a7c9e_4_k_cu_5149785c_153664cuda3std3__419piecewise_constructE
	.align		8
        /*0040*/ 	.dword	_ZN40_INTERNAL_3d1a7c9e_4_k_cu_5149785c_153664cuda3std3__48in_placeE
	.align		8
        /*0048*/ 	.dword	_ZN40_INTERNAL_3d1a7c9e_4_k_cu_5149785c_153664cuda3std6ranges3__45__cpo4swapE
	.align		8
        /*0050*/ 	.dword	_ZN40_INTERNAL_3d1a7c9e_4_k_cu_5149785c_153664cuda3std6ranges3__45__cpo9iter_moveE
	.align		8
        /*0058*/ 	.dword	_ZN40_INTERNAL_3d1a7c9e_4_k_cu_5149785c_153664cute7productE
	.align		8
        /*0060*/ 	.dword	_ZN40_INTERNAL_3d1a7c9e_4_k_cu_5149785c_153664cute1_E
	.align		8
        /*0068*/ 	.dword	$str$22
	.align		8
        /*0070*/ 	.dword	$str$23


//--------------------- .text._ZN7cutlass13device_kernelINS_4gemm6kernel13GemmUniversalIN4cute5tupleIJiiiiEEENS1_10collective13CollectiveMmaINS1_34MainloopSm90TmaGmmaWarpSpecializedILi3ENS5_IJNS4_1CILi2EEENSA_ILi1EEESC_EEENS1_35KernelTmaWarpSpecializedCooperativeEEENS5_IJNSA_ILi192EEENSA_ILi64EEENSA_ILi128EEEEEENS_10bfloat16_tENS5_IJlSC_lEEESK_SL_NS4_8TiledMMAINS4_8MMA_AtomIJNS4_4SM904GMMA27MMA_64x64x16_F32BF16BF16_SSILNSP_5MajorE0ELSR_0ELNSP_7ScaleInE1ELSS_1EEEEEENS4_6LayoutISD_NS5_IJSC_NSA_ILi0EEESW_EEEEENS5_IJNS4_10UnderscoreESZ_SZ_EEEEENS4_13SM90_TMA_LOADENS4_14ComposedLayoutINS4_7SwizzleILi3ELi4ELi3EEENS4_18smem_ptr_flag_bitsILi16EEENSV_INS5_IJNSA_ILi8EEESH_EEENS5_IJSH_SC_EEEEEEEvNS4_8identityENS4_23SM90_TMA_LOAD_MULTICASTES1C_vS1D_EENS_8epilogue10collective6detail29Sm90TmaWarpSpecializedAdapterINS1H_15DefaultEpilogueISK_SL_SL_NS1G_6thread17LinearCombinationISK_Li1EffLNS1L_9ScaleType4KindE0ELNS_15FloatRoundStyleE2ESK_EENS1_15EpilogueDefaultEEEEEvvEEEEvNT_6ParamsE --------------------------
	.section	.text._ZN7cutlass13device_kernelINS_4gemm6kernel13GemmUniversalIN4cute5tupleIJiiiiEEENS1_10collective13CollectiveMmaINS1_34MainloopSm90TmaGmmaWarpSpecializedILi3ENS5_IJNS4_1CILi2EEENSA_ILi1EEESC_EEENS1_35KernelTmaWarpSpecializedCooperativeEEENS5_IJNSA_ILi192EEENSA_ILi64EEENSA_ILi128EEEEEENS_10bfloat16_tENS5_IJlSC_lEEESK_SL_NS4_8TiledMMAINS4_8MMA_AtomIJNS4_4SM904GMMA27MMA_64x64x16_F32BF16BF16_SSILNSP_5MajorE0ELSR_0ELNSP_7ScaleInE1ELSS_1EEEEEENS4_6LayoutISD_NS5_IJSC_NSA_ILi0EEESW_EEEEENS5_IJNS4_10UnderscoreESZ_SZ_EEEEENS4_13SM90_TMA_LOADENS4_14ComposedLayoutINS4_7SwizzleILi3ELi4ELi3EEENS4_18smem_ptr_flag_bitsILi16EEENSV_INS5_IJNSA_ILi8EEESH_EEENS5_IJSH_SC_EEEEEEEvNS4_8identityENS4_23SM90_TMA_LOAD_MULTICASTES1C_vS1D_EENS_8epilogue10collective6detail29Sm90TmaWarpSpecializedAdapterINS1H_15DefaultEpilogueISK_SL_SL_NS1G_6thread17LinearCombinationISK_Li1EffLNS1L_9ScaleType4KindE0ELNS_15FloatRoundStyleE2ESK_EENS1_15EpilogueDefaultEEEEEvvEEEEvNT_6ParamsE,"ax",@progbits
	.align	128
.text._ZN7cutlass13device_kernelINS_4gemm6kernel13GemmUniversalIN4cute5tupleIJiiiiEEENS1_10collective13CollectiveMmaINS1_34MainloopSm90TmaGmmaWarpSpecializedILi3ENS5_IJNS4_1CILi2EEENSA_ILi1EEESC_EEENS1_35KernelTmaWarpSpecializedCooperativeEEENS5_IJNSA_ILi192EEENSA_ILi64EEENSA_ILi128EEEEEENS_10bfloat16_tENS5_IJlSC_lEEESK_SL_NS4_8TiledMMAINS4_8MMA_AtomIJNS4_4SM904GMMA27MMA_64x64x16_F32BF16BF16_SSILNSP_5MajorE0ELSR_0ELNSP_7ScaleInE1ELSS_1EEEEEENS4_6LayoutISD_NS5_IJSC_NSA_ILi0EEESW_EEEEENS5_IJNS4_10UnderscoreESZ_SZ_EEEEENS4_13SM90_TMA_LOADENS4_14ComposedLayoutINS4_7SwizzleILi3ELi4ELi3EEENS4_18smem_ptr_flag_bitsILi16EEENSV_INS5_IJNSA_ILi8EEESH_EEENS5_IJSH_SC_EEEEEEEvNS4_8identityENS4_23SM90_TMA_LOAD_MULTICASTES1C_vS1D_EENS_8epilogue10collective6detail29Sm90TmaWarpSpecializedAdapterINS1H_15DefaultEpilogueISK_SL_SL_NS1G_6thread17LinearCombinationISK_Li1EffLNS1L_9ScaleType4KindE0ELNS_15FloatRoundStyleE2ESK_EENS1_15EpilogueDefaultEEEEEvvEEEEvNT_6ParamsE:
        .type           _ZN7cutlass13device_kernelINS_4gemm6kernel13GemmUniversalIN4cute5tupleIJiiiiEEENS1_10collective13CollectiveMmaINS1_34MainloopSm90TmaGmmaWarpSpecializedILi3ENS5_IJNS4_1CILi2EEENSA_ILi1EEESC_EEENS1_35KernelTmaWarpSpecializedCooperativeEEENS5_IJNSA_ILi192EEENSA_ILi64EEENSA_ILi128EEEEEENS_10bfloat16_tENS5_IJlSC_lEEESK_SL_NS4_8TiledMMAINS4_8MMA_AtomIJNS4_4SM904GMMA27MMA_64x64x16_F32BF16BF16_SSILNSP_5MajorE0ELSR_0ELNSP_7ScaleInE1ELSS_1EEEEEENS4_6LayoutISD_NS5_IJSC_NSA_ILi0EEESW_EEEEENS5_IJNS4_10UnderscoreESZ_SZ_EEEEENS4_13SM90_TMA_LOADENS4_14ComposedLayoutINS4_7SwizzleILi3ELi4ELi3EEENS4_18smem_ptr_flag_bitsILi16EEENSV_INS5_IJNSA_ILi8EEESH_EEENS5_IJSH_SC_EEEEEEEvNS4_8identityENS4_23SM90_TMA_LOAD_MULTICASTES1C_vS1D_EENS_8epilogue10collective6detail29Sm90TmaWarpSpecializedAdapterINS1H_15DefaultEpilogueISK_SL_SL_NS1G_6thread17LinearCombinationISK_Li1EffLNS1L_9ScaleType4KindE0ELNS_15FloatRoundStyleE2ESK_EENS1_15EpilogueDefaultEEEEEvvEEEEvNT_6ParamsE,@function
        .size           _ZN7cutlass13device_kernelINS_4gemm6kernel13GemmUniversalIN4cute5tupleIJiiiiEEENS1_10collective13CollectiveMmaINS1_34MainloopSm90TmaGmmaWarpSpecializedILi3ENS5_IJNS4_1CILi2EEENSA_ILi1EEESC_EEENS1_35KernelTmaWarpSpecializedCooperativeEEENS5_IJNSA_ILi192EEENSA_ILi64EEENSA_ILi128EEEEEENS_10bfloat16_tENS5_IJlSC_lEEESK_SL_NS4_8TiledMMAINS4_8MMA_AtomIJNS4_4SM904GMMA27MMA_64x64x16_F32BF16BF16_SSILNSP_5MajorE0ELSR_0ELNSP_7ScaleInE1ELSS_1EEEEEENS4_6LayoutISD_NS5_IJSC_NSA_ILi0EEESW_EEEEENS5_IJNS4_10UnderscoreESZ_SZ_EEEEENS4_13SM90_TMA_LOADENS4_14ComposedLayoutINS4_7SwizzleILi3ELi4ELi3EEENS4_18smem_ptr_flag_bitsILi16EEENSV_INS5_IJNSA_ILi8EEESH_EEENS5_IJSH_SC_EEEEEEEvNS4_8identityENS4_23SM90_TMA_LOAD_MULTICASTES1C_vS1D_EENS_8epilogue10collective6detail29Sm90TmaWarpSpecializedAdapterINS1H_15DefaultEpilogueISK_SL_SL_NS1G_6thread17LinearCombinationISK_Li1EffLNS1L_9ScaleType4KindE0ELNS_15FloatRoundStyleE2ESK_EENS1_15EpilogueDefaultEEEEEvvEEEEvNT_6ParamsE,(.L_x_193 - _ZN7cutlass13device_kernelINS_4gemm6kernel13GemmUniversalIN4cute5tupleIJiiiiEEENS1_10collective13CollectiveMmaINS1_34MainloopSm90TmaGmmaWarpSpecializedILi3ENS5_IJNS4_1CILi2EEENSA_ILi1EEESC_EEENS1_35KernelTmaWarpSpecializedCooperativeEEENS5_IJNSA_ILi192EEENSA_ILi64EEENSA_ILi128EEEEEENS_10bfloat16_tENS5_IJlSC_lEEESK_SL_NS4_8TiledMMAINS4_8MMA_AtomIJNS4_4SM904GMMA27MMA_64x64x16_F32BF16BF16_SSILNSP_5MajorE0ELSR_0ELNSP_7ScaleInE1ELSS_1EEEEEENS4_6LayoutISD_NS5_IJSC_NSA_ILi0EEESW_EEEEENS5_IJNS4_10UnderscoreESZ_SZ_EEEEENS4_13SM90_TMA_LOADENS4_14ComposedLayoutINS4_7SwizzleILi3ELi4ELi3EEENS4_18smem_ptr_flag_bitsILi16EEENSV_INS5_IJNSA_ILi8EEESH_EEENS5_IJSH_SC_EEEEEEEvNS4_8identityENS4_23SM90_TMA_LOAD_MULTICASTES1C_vS1D_EENS_8epilogue10collective6detail29Sm90TmaWarpSpecializedAdapterINS1H_15DefaultEpilogueISK_SL_SL_NS1G_6thread17LinearCombinationISK_Li1EffLNS1L_9ScaleType4KindE0ELNS_15FloatRoundStyleE2ESK_EENS1_15EpilogueDefaultEEEEEvvEEEEvNT_6ParamsE)
        .other          _ZN7cutlass13device_kernelINS_4gemm6kernel13GemmUniversalIN4cute5tupleIJiiiiEEENS1_10collective13CollectiveMmaINS1_34MainloopSm90TmaGmmaWarpSpecializedILi3ENS5_IJNS4_1CILi2EEENSA_ILi1EEESC_EEENS1_35KernelTmaWarpSpecializedCooperativeEEENS5_IJNSA_ILi192EEENSA_ILi64EEENSA_ILi128EEEEEENS_10bfloat16_tENS5_IJlSC_lEEESK_SL_NS4_8TiledMMAINS4_8MMA_AtomIJNS4_4SM904GMMA27MMA_64x64x16_F32BF16BF16_SSILNSP_5MajorE0ELSR_0ELNSP_7ScaleInE1ELSS_1EEEEEENS4_6LayoutISD_NS5_IJSC_NSA_ILi0EEESW_EEEEENS5_IJNS4_10UnderscoreESZ_SZ_EEEEENS4_13SM90_TMA_LOADENS4_14ComposedLayoutINS4_7SwizzleILi3ELi4ELi3EEENS4_18smem_ptr_flag_bitsILi16EEENSV_INS5_IJNSA_ILi8EEESH_EEENS5_IJSH_SC_EEEEEEEvNS4_8identityENS4_23SM90_TMA_LOAD_MULTICASTES1C_vS1D_EENS_8epilogue10collective6detail29Sm90TmaWarpSpecializedAdapterINS1H_15DefaultEpilogueISK_SL_SL_NS1G_6thread17LinearCombinationISK_Li1EffLNS1L_9ScaleType4KindE0ELNS_15FloatRoundStyleE2ESK_EENS1_15EpilogueDefaultEEEEEvvEEEEvNT_6ParamsE,@"STO_CUDA_ENTRY STV_DEFAULT"
_ZN7cutlass13device_kernelINS_4gemm6kernel13GemmUniversalIN4cute5tupleIJiiiiEEENS1_10collective13CollectiveMmaINS1_34MainloopSm90TmaGmmaWarpSpecializedILi3ENS5_IJNS4_1CILi2EEENSA_ILi1EEESC_EEENS1_35KernelTmaWarpSpecializedCooperativeEEENS5_IJNSA_ILi192EEENSA_ILi64EEENSA_ILi128EEEEEENS_10bfloat16_tENS5_IJlSC_lEEESK_SL_NS4_8TiledMMAINS4_8MMA_AtomIJNS4_4SM904GMMA27MMA_64x64x16_F32BF16BF16_SSILNSP_5MajorE0ELSR_0ELNSP_7ScaleInE1ELSS_1EEEEEENS4_6LayoutISD_NS5_IJSC_NSA_ILi0EEESW_EEEEENS5_IJNS4_10UnderscoreESZ_SZ_EEEEENS4_13SM90_TMA_LOADENS4_14ComposedLayoutINS4_7SwizzleILi3ELi4ELi3EEENS4_18smem_ptr_flag_bitsILi16EEENSV_INS5_IJNSA_ILi8EEESH_EEENS5_IJSH_SC_EEEEEEEvNS4_8identityENS4_23SM90_TMA_LOAD_MULTICASTES1C_vS1D_EENS_8epilogue10collective6detail29Sm90TmaWarpSpecializedAdapterINS1H_15DefaultEpilogueISK_SL_SL_NS1G_6thread17LinearCombinationISK_Li1EffLNS1L_9ScaleType4KindE0ELNS_15FloatRoundStyleE2ESK_EENS1_15EpilogueDefaultEEEEEvvEEEEvNT_6ParamsE:
[----:B------:R-:W0:Y:S01]  /*0000*/  LDC R1, c[0x0][0x28] ;  /* 0x00000a00ff017b82 */ /* 0x000e220000000800 */
[----:B------:R-:W1:Y:S01]  /*0010*/  S2R R98, SR_TID.X ;  /* 0x0000000000627919 */ /* 0x000e620000002100 */
[----:B------:R-:W-:Y:S01]  /*0020*/  ELECT P0, URZ, PT ;  /* 0x00000000003f782f */ /* 0x000fe20003800000 */
[----:B------:R-:W-:Y:S01]  /*0030*/  BSSY B0, `(.L_x_0) ;  /* 0x000000f000007945 */ /* 0x000fe20003800000 */
[--C-:B-1----:R-:W-:Y:S02]  /*0040*/  SHF.R.U32.HI R0, RZ, 0x5, R98.reuse ;  /* 0x00000005ff007819 */ /* 0x102fe40000011662 */
[----:B------:R-:W-:-:S03]  /*0050*/  SHF.R.U32.HI R7, RZ, 0x7, R98 ;  /* 0x00000007ff077819 */ /* 0x000fc60000011662 */
[----:B------:R-:W1:Y:S04]  /*0060*/  SHFL.IDX PT, R3, R0, RZ, 0x1f ;  /* 0x00001fff00037589 */ /* 0x000e6800000e0000 */
[----:B------:R2:W3:Y:S01]  /*0070*/  SHFL.IDX PT, R2, R7, RZ, 0x1f ;  /* 0x00001fff07027589 */ /* 0x0004e200000e0000 */
[----:B-1----:R-:W-:-:S13]  /*0080*/  ISETP.NE.OR P0, PT, R3, RZ, !P0 ;  /* 0x000000ff0300720c */ /* 0x002fda0004705670 */
[----:B0-23--:R-:W-:Y:S05]  /*0090*/  @P0 BRA `(.L_x_1) ;  /* 0x0000000000200947 */ /* 0x00dfea0003800000 */
[----:B------:R-:W-:Y:S02]  /*00a0*/  ULDC.64 UR4, c[0x0][0x198] ;  /* 0x0000660000047ab9 */ /* 0x000fe40000000a00 */
[----:B------:R-:W-:Y:S02]  /*00b0*/  UIADD3 UR6, UP0, UR4, 0xf0, URZ ;  /* 0x000000f004067890 */ /* 0x000fe4000ff1e03f */
[----:B------:R-:W-:Y:S02]  /*00c0*/  UIADD3 UR4, UP1, UR4, 0x1f0, URZ ;  /* 0x000001f004047890 */ /* 0x000fe4000ff3e03f */
[----:B------:R-:W-:Y:S02]  /*00d0*/  UIADD3.X UR7, URZ, UR5, URZ, UP0, !UPT ;  /* 0x000000053f077290 */ /* 0x000fe400087fe43f */
[----:B------:R-:W-:-:S07]  /*00e0*/  UIADD3.X UR5, URZ, UR5, URZ, UP1, !UPT ;  /* 0x000000053f057290 */ /* 0x000fce0008ffe43f */
[----:B------:R0:W-:Y:S02]  /*00f0*/  UTMACCTL.PF [UR6] ;  /* 0x00000000060079b9 */ /* 0x0001e40008040000 */
[----:B------:R0:W-:Y:S02]  /*0100*/  UTMACCTL.PF [UR4] ;  /* 0x00000000040079b9 */ /* 0x0001e40008040000 */
[----:B0-----:R-:W-:Y:S01]  /*0110*/  NOP ;  /* 0x0000000000007918 */ /* 0x001fe20000000000 */
.L_x_1:
[----:B------:R-:W-:Y:S05]  /*0120*/  BSYNC B0 ;  /* 0x0000000000007941 */ /* 0x000fea0003800000 */
.L_x_0:
[----:B------:R-:W0:Y:S02]  /*0130*/  SHFL.IDX PT, R5, R0, RZ, 0x1f ;  /* 0x00001fff00057589 */ /* 0x000e2400000e0000 */
[----:B0-----:R-:W-:-:S13]  /*0140*/  ISETP.NE.AND P0, PT, R5, RZ, PT ;  /* 0x000000ff0500720c */ /* 0x001fda0003f05270 */
[----:B------:R-:W-:Y:S05]  /*0150*/  @P0 BRA `(.L_x_2) ;  /* 0x0000000000500947 */ /* 0x000fea0003800000 */
[----:B------:R-:W0:Y:S01]  /*0160*/  S2UR UR8, SR_CgaCtaId ;  /* 0x00000000000879c3 */ /* 0x000e220000008800 */
[----:B------:R-:W-:Y:S01]  /*0170*/  UMOV UR4, 0x400 ;  /* 0x0000040000047882 */ /* 0x000fe20000000000 */
[----:B------:R-:W-:Y:S01]  /*0180*/  UMOV UR5, 0x1 ;  /* 0x0000000100057882 */ /* 0x000fe20000000000 */
[----:B------:R-:W-:Y:S01]  /*0190*/  UMOV UR6, 0x4 ;  /* 0x0000000400067882 */ /* 0x000fe20000000000 */
[----:B------:R-:W-:Y:S01]  /*01a0*/  ELECT P0, URZ, PT ;  /* 0x00000000003f782f */ /* 0x000fe20003800000 */
[----:B------:R-:W-:-:S04]  /*01b0*/  UIADD3 UR6, -UR6, 0x100000, URZ ;  /* 0x0010000006067890 */ /* 0x000fc8000fffe13f */
[----:B------:R-:W-:Y:S02]  /*01c0*/  USHF.L.U32 UR7, UR6, 0xb, URZ ;  /* 0x0000000b06077899 */ /* 0x000fe4000800063f */
[----:B------:R-:W-:Y:S02]  /*01d0*/  USHF.L.U32 UR6, UR6, 0x1, URZ ;  /* 0x0000000106067899 */ /* 0x000fe4000800063f */
[----:B0-----:R-:W-:Y:S02]  /*01e0*/  ULEA UR8, UR8, UR4, 0x18 ;  /* 0x0000000408087291 */ /* 0x001fe4000f8ec03f */
[----:B------:R-:W-:-:S04]  /*01f0*/  UIADD3 UR4, -UR5, 0x100000, URZ ;  /* 0x0010000005047890 */ /* 0x000fc8000fffe13f */
[----:B------:R-:W-:Y:S02]  /*0200*/  USHF.L.U32 UR5, UR4, 0xb, URZ ;  /* 0x0000000b04057899 */ /* 0x000fe4000800063f */
[----:B------:R-:W-:Y:S01]  /*0210*/  USHF.L.U32 UR4, UR4, 0x1, URZ ;  /* 0x0000000104047899 */ /* 0x000fe2000800063f */
[----:B------:R-:W0:Y:S11]  /*0220*/  FENCE.VIEW.ASYNC.S ;  /* 0x00000000000073c6 */ /* 0x000e360000000000 */
[----:B0-----:R0:W1:Y:S01]  /*0230*/  SYNCS.EXCH.64 URZ, [UR8], UR4 ;  /* 0x00000004083f75b2 */ /* 0x0010620008000100 */
[----:B------:R0:W2:Y:S01]  /*0240*/  SYNCS.EXCH.64 URZ, [UR8+0x18], UR6 ;  /* 0x00001806083f75b2 */ /* 0x0000a20008000100 */
[----:B------:R0:W3:Y:S01]  /*0250*/  SYNCS.EXCH.64 URZ, [UR8+0x8], UR4 ;  /* 0x00000804083f75b2 */ /* 0x0000e20008000100 */
[----:B------:R0:W4:Y:S01]  /*0260*/  SYNCS.EXCH.64 URZ, [UR8+0x20], UR6 ;  /* 0x00002006083f75b2 */ /* 0x0001220008000100 */
[----:B------:R0:W0:Y:S01]  /*0270*/  SYNCS.EXCH.64 URZ, [UR8+0x10], UR4 ;  /* 0x00001004083f75b2 */ /* 0x0000220008000100 */
[----:B------:R0:W0:Y:S01]  /*0280*/  SYNCS.EXCH.64 URZ, [UR8+0x28], UR6 ;  /* 0x00002806083f75b2 */ /* 0x0000220008000100 */
[----:B------:R-:W-:Y:S01]  /*0290*/  NOP ;  /* 0x0000000000007918 */ /* 0x000fe20000000000 */
.L_x_2:
[----:B------:R-:W-:Y:S01]  /*02a0*/  SHF.R.S32.HI R9, RZ, 0x1f, R98 ;  /* 0x0000001fff097819 */ /* 0x000fe20000011462 */
[----:B------:R-:W5:Y:S01]  /*02b0*/  SHFL.IDX PT, R0, R0, RZ, 0x1f ;  /* 0x00001fff00007589 */ /* 0x000f6200000e0000 */
[----:B0-----:R-:W0:Y:S01]  /*02c0*/  S2UR UR8, SR_CTAID.X ;  /* 0x00000000000879c3 */ /* 0x001e220000002500 */
[----:B------:R-:W-:Y:S02]  /*02d0*/  ELECT P0, URZ, PT ;  /* 0x00000000003f782f */ /* 0x000fe40003800000 */
[----:B------:R-:W-:Y:S01]  /*02e0*/  LEA.HI R9, R9, R98, RZ, 0x7 ;  /* 0x0000006209097211 */ /* 0x000fe200078f38ff */
[----:B------:R-:W1:Y:S01]  /*02f0*/  S2R R4, SR_CTAID.Y ;  /* 0x0000000000047919 */ /* 0x000e620000002600 */
[----:B------:R-:W-:Y:S01]  /*0300*/  SHF.R.S32.HI R6, RZ, 0x1f, R5 ;  /* 0x0000001fff067819 */ /* 0x000fe20000011405 */
[----:B------:R-:W-:Y:S01]  /*0310*/  ULDC UR4, c[0x0][0x150] ;  /* 0x0000540000047ab9 */ /* 0x000fe20000000800 */
[----:B------:R-:W-:Y:S01]  /*0320*/  LOP3.LUT R9, R9, 0xffffff80, RZ, 0xc0, !PT ;  /* 0xffffff8009097812 */ /* 0x000fe200078ec0ff */
[----:B------:R-:W-:Y:S01]  /*0330*/  NOP ;  /* 0x0000000000007918 */ /* 0x000fe20000000000 */
[----:B------:R-:W-:Y:S01]  /*0340*/  LEA.HI R6, R6, R5, RZ, 0x2 ;  /* 0x0000000506067211 */ /* 0x000fe200078f10ff */
[----:B------:R-:W2:Y:S01]  /*0350*/  LDC R11, c[0x0][0x144] ;  /* 0x00005100ff0b7b82 */ /* 0x000ea20000000800 */
[----:B------:R-:W-:Y:S01]  /*0360*/  NOP ;  /* 0x0000000000007918 */ /* 0x000fe20000000000 */
[----:B------:R-:W-:Y:S01]  /*0370*/  IMAD.IADD R8, R98, 0x1, -R9 ;  /* 0x0000000162087824 */ /* 0x000fe200078e0a09 */
[----:B------:R-:W-:Y:S01]  /*0380*/  LOP3.LUT R6, R6, 0x3ffffffc, RZ, 0xc0, !PT ;  /* 0x3ffffffc06067812 */ /* 0x000fe200078ec0ff */
[----:B------:R-:W-:Y:S01]  /*0390*/  IMAD.MOV.U32 R22, RZ, RZ, 0x1 ;  /* 0x00000001ff167424 */ /* 0x000fe200078e00ff */
[----:B------:R-:W-:-:S02]  /*03a0*/  ISETP.NE.AND P3, PT, R2, RZ, PT ;  /* 0x000000ff0200720c */ /* 0x000fc40003f65270 */
[----:B------:R-:W-:Y:S01]  /*03b0*/  SHF.R.S32.HI R9, RZ, 0x1f, R8 ;  /* 0x0000001fff097819 */ /* 0x000fe20000011408 */
[----:B------:R-:W-:Y:S01]  /*03c0*/  IMAD.IADD R6, R5, 0x1, -R6 ;  /* 0x0000000105067824 */ /* 0x000fe200078e0a06 */
[----:B------:R-:W3:Y:S02]  /*03d0*/  LDC R13, c[0x0][0x140] ;  /* 0x00005000ff0d7b82 */ /* 0x000ee40000000800 */
[----:B------:R-:W-:Y:S02]  /*03e0*/  LEA.HI R9, R9, R8, RZ, 0x3 ;  /* 0x0000000809097211 */ /* 0x000fe400078f18ff */
[----:B-----5:R-:W-:Y:S02]  /*03f0*/  ISETP.NE.OR P0, PT, R0, RZ, !P0 ;  /* 0x000000ff0000720c */ /* 0x020fe40004705670 */
[----:B------:R-:W-:Y:S02]  /*0400*/  SHF.R.S32.HI R0, RZ, 0x3, R9 ;  /* 0x00000003ff007819 */ /* 0x000fe40000011409 */
[----:B0-----:R-:W-:-:S02]  /*0410*/  I2FP.F32.U32 R10, UR8 ;  /* 0x00000008000a7c45 */ /* 0x001fc40008201000 */
[----:B------:R-:W-:-:S03]  /*0420*/  SHF.R.S32.HI R9, RZ, 0x1f, R9 ;  /* 0x0000001fff097819 */ /* 0x000fc60000011409 */
[----:B------:R-:W-:Y:S01]  /*0430*/  FMUL R10, R10, UR4 ;  /* 0x000000040a0a7c20 */ /* 0x000fe20008400000 */
[----:B------:R-:W-:Y:S01]  /*0440*/  LEA.HI R9, R9, R0, RZ, 0x2 ;  /* 0x0000000009097211 */ /* 0x000fe200078f10ff */
[----:B------:R-:W-:Y:S01]  /*0450*/  ULDC UR4, c[0x0][0x154] ;  /* 0x0000550000047ab9 */ /* 0x000fe20000000800 */
[----:B-1----:R-:W-:Y:S01]  /*0460*/  I2FP.F32.U32 R12, R4 ;  /* 0x00000004000c7245 */ /* 0x002fe20000201000 */
[----:B------:R-:W-:Y:S01]  /*0470*/  VOTEU.ALL UP0, P0 ;  /* 0x00000000003f7886 */ /* 0x000fe20000000000 */
[----:B------:R-:W-:Y:S01]  /*0480*/  LOP3.LUT R9, R9, 0xfffffffc, RZ, 0xc0, !PT ;  /* 0xfffffffc09097812 */ /* 0x000fe200078ec0ff */
[----:B------:R-:W0:Y:S01]  /*0490*/  F2I.U32.TRUNC.NTZ R10, R10 ;  /* 0x0000000a000a7305 */ /* 0x000e22000020f000 */
[----:B------:R-:W-:Y:S01]  /*04a0*/  VOTEU.ALL UP1, P0 ;  /* 0x00000000003f7886 */ /* 0x000fe20000020000 */
[----:B------:R-:W-:Y:S01]  /*04b0*/  FMUL R12, R12, UR4 ;  /* 0x000000040c0c7c20 */ /* 0x000fe20008400000 */
[----:B------:R-:W1:Y:S01]  /*04c0*/  @!UP0 S2UR UR7, SR_CgaCtaId ;  /* 0x00000000000789c3 */ /* 0x000e620000008800 */
[----:B------:R-:W-:Y:S01]  /*04d0*/  IMAD.IADD R9, R0, 0x1, -R9 ;  /* 0x0000000100097824 */ /* 0x000fe200078e0a09 */
[----:B------:R-:W-:Y:S01]  /*04e0*/  SHF.R.S32.HI R0, RZ, 0x1f, R3 ;  /* 0x0000001fff007819 */ /* 0x000fe20000011403 */
[----:B------:R-:W-:Y:S01]  /*04f0*/  UMOV UR4, 0x20 ;  /* 0x0000002000047882 */ /* 0x000fe20000000000 */
[----:B------:R-:W-:Y:S01]  /*0500*/  @!UP0 UMOV UR6, 0x400 ;  /* 0x0000040000068882 */ /* 0x000fe20000000000 */
[----:B------:R-:W-:Y:S01]  /*0510*/  IMAD R19, R6, 0x4, R9 ;  /* 0x0000000406137824 */ /* 0x000fe200078e0209 */
[----:B------:R-:W5:Y:S01]  /*0520*/  F2I.U32.TRUNC.NTZ R12, R12 ;  /* 0x0000000c000c7305 */ /* 0x000f62000020f000 */
[----:B------:R-:W-:Y:S01]  /*0530*/  LEA.HI R0, R0, R3, RZ, 0x2 ;  /* 0x0000000300007211 */ /* 0x000fe200078f10ff */
[----:B------:R-:W4:Y:S01]  /*0540*/  LDC R9, c[0x0][0x148] ;  /* 0x00005200ff097b82 */ /* 0x000f220000000800 */
[----:B------:R-:W-:-:S04]  /*0550*/  @!UP0 UIADD3 UR4, -UR4, 0x100000, URZ ;  /* 0x0010000004048890 */ /* 0x000fc8000fffe13f */
[----:B------:R-:W-:Y:S02]  /*0560*/  @!UP0 USHF.L.U32 UR5, UR4, 0xb, URZ ;  /* 0x0000000b04058899 */ /* 0x000fe4000800063f */
[----:B------:R-:W-:Y:S01]  /*0570*/  @!UP0 USHF.L.U32 UR4, UR4, 0x1, URZ ;  /* 0x0000000104048899 */ /* 0x000fe2000800063f */
[----:B------:R-:W-:Y:S01]  /*0580*/  LEA.HI R6, R19, R19, RZ, 0x1 ;  /* 0x0000001313067211 */ /* 0x000fe200078f08ff */
[----:B0-----:R-:W-:Y:S01]  /*0590*/  IMAD.MOV R14, RZ, RZ, -R10 ;  /* 0x000000ffff0e7224 */ /* 0x001fe200078e0a0a */
[----:B------:R-:W-:Y:S02]  /*05a0*/  LOP3.LUT R0, R0, 0xfffffffc, RZ, 0xc0, !PT ;  /* 0xfffffffc00007812 */ /* 0x000fe400078ec0ff */
[----:B------:R-:W-:Y:S01]  /*05b0*/  LOP3.LUT R10, R6, 0xfffffffe, RZ, 0xc0, !PT ;  /* 0xfffffffe060a7812 */ /* 0x000fe200078ec0ff */
[----:B--2---:R-:W-:Y:S01]  /*05c0*/  IMAD R6, R11, R14, UR8 ;  /* 0x000000080b067e24 */ /* 0x004fe2000f8e020e */
[----:B---3--:R-:W-:Y:S01]  /*05d0*/  ISETP.EQ.U32.AND P2, PT, R13, 0x1, PT ;  /* 0x000000010d00780c */ /* 0x008fe20003f42070 */
[----:B------:R-:W-:-:S02]  /*05e0*/  IMAD.IADD R3, R3, 0x1, -R0 ;  /* 0x0000000103037824 */ /* 0x000fc400078e0a00 */
[C---:B------:R-:W-:Y:S02]  /*05f0*/  IMAD.IADD R11, R19.reuse, 0x1, -R10 ;  /* 0x00000001130b7824 */ /* 0x040fe400078e0a0a */
[----:B------:R-:W-:Y:S01]  /*0600*/  IMAD.SHL.U32 R10, R19, 0x4, RZ ;  /* 0x00000004130a7824 */ /* 0x000fe200078e00ff */
[----:B------:R-:W-:Y:S01]  /*0610*/  ISETP.NE.AND P1, PT, R3, 0x3, PT ;  /* 0x000000030300780c */ /* 0x000fe20003f25270 */
[----:B-----5:R-:W-:Y:S01]  /*0620*/  IMAD.MOV R24, RZ, RZ, -R12 ;  /* 0x000000ffff187224 */ /* 0x020fe200078e0a0c */
[----:B------:R-:W-:Y:S01]  /*0630*/  ISETP.NE.AND P4, PT, R11, R6, PT ;  /* 0x000000060b00720c */ /* 0x000fe20003f85270 */
[----:B-1----:R-:W-:Y:S01]  /*0640*/  @!UP0 ULEA UR6, UR7, UR6, 0x18 ;  /* 0x0000000607068291 */ /* 0x002fe2000f8ec03f */
[----:B------:R-:W-:Y:S01]  /*0650*/  LOP3.LUT R19, R19, 0xc, R10, 0x78, !PT ;  /* 0x0000000c13137812 */ /* 0x000fe200078e780a */
[----:B------:R-:W-:Y:S01]  /*0660*/  VOTEU.ALL UP0, P0 ;  /* 0x00000000003f7886 */ /* 0x000fe20000000000 */
[----:B------:R-:W-:Y:S01]  /*0670*/  LOP3.LUT P0, RZ, R8, 0x7, RZ, 0xc0, !PT ;  /* 0x0000000708ff7812 */ /* 0x000fe2000780c0ff */
[----:B------:R-:W-:Y:S01]  /*0680*/  VIADD R8, R2, 0xffffffff ;  /* 0xffffffff02087836 */ /* 0x000fe20000000000 */
[----:B------:R-:W-:Y:S01]  /*0690*/  ISETP.EQ.OR P1, PT, R3, RZ, !P1 ;  /* 0x000000ff0300720c */ /* 0x000fe20004f22670 */
[----:B----4-:R-:W-:Y:S01]  /*06a0*/  IMAD R11, R9, R24, R4 ;  /* 0x00000018090b7224 */ /* 0x010fe200078e0204 */
[----:B------:R-:W-:-:S02]  /*06b0*/  ISETP.LT.U32.AND P0, PT, R19, 0x2, !P0 ;  /* 0x000000021300780c */ /* 0x000fc40004701070 */
[----:B------:R-:W-:Y:S02]  /*06c0*/  ISETP.EQ.AND P1, PT, R2, RZ, P1 ;  /* 0x000000ff0200720c */ /* 0x000fe40000f22270 */
[----:B------:R-:W-:Y:S01]  /*06d0*/  ISETP.GE.U32.AND P6, PT, R8, 0x2, PT ;  /* 0x000000020800780c */ /* 0x000fe20003fc6070 */
[----:B------:R-:W0:Y:S02]  /*06e0*/  FENCE.VIEW.ASYNC.S ;  /* 0x00000000000073c6 */ /* 0x000e240000000000 */
[----:B0-----:R0:W1:Y:S01]  /*06f0*/  @!UP0 SYNCS.EXCH.64 URZ, [UR6+0x40], UR4 ;  /* 0x00004004063f85b2 */ /* 0x0010620008000100 */
[----:B------:R-:W-:Y:S02]  /*0700*/  @P4 LEA.HI R0, R19, R19, RZ, 0x1 ;  /* 0x0000001313004211 */ /* 0x000fe400078f08ff */
[----:B------:R-:W-:Y:S02]  /*0710*/  SEL R18, RZ, 0x1, !P1 ;  /* 0x00000001ff127807 */ /* 0x000fe40004800000 */
[----:B------:R-:W-:-:S02]  /*0720*/  @P4 SHF.R.S32.HI R0, RZ, 0x1, R0 ;  /* 0x00000001ff004819 */ /* 0x000fc40000011400 */
[----:B------:R-:W-:Y:S02]  /*0730*/  SEL R18, R18, 0x2, P6 ;  /* 0x0000000212127807 */ /* 0x000fe40003000000 */
[----:B------:R-:W-:Y:S02]  /*0740*/  @P4 ISETP.NE.AND P5, PT, R0, R11, PT ;  /* 0x0000000b0000420c */ /* 0x000fe40003fa5270 */
[----:B------:R-:W-:Y:S02]  /*0750*/  SEL R11, RZ, 0x1, !P0 ;  /* 0x00000001ff0b7807 */ /* 0x000fe40004000000 */
[----:B------:R-:W-:Y:S02]  /*0760*/  @P4 SEL R22, RZ, 0x1, P5 ;  /* 0x00000001ff164807 */ /* 0x000fe40002800000 */
[----:B------:R-:W-:Y:S01]  /*0770*/  LOP3.LUT R0, R98, 0x7f, RZ, 0xc0, !PT ;  /* 0x0000007f62007812 */ /* 0x000fe200078ec0ff */
[----:B------:R0:W2:Y:S01]  /*0780*/  @!UP1 SYNCS.EXCH.64 URZ, [UR6+0x48], UR4 ;  /* 0x00004804063f95b2 */ /* 0x0000a20008000100 */
[----:B------:R-:W-:Y:S01]  /*0790*/  LOP3.LUT R22, R22, R11, RZ, 0xc0, !PT ;  /* 0x0000000b16167212 */ /* 0x000fe200078ec0ff */
[----:B------:R-:W-:Y:S01]  /*07a0*/  NOP ;  /* 0x0000000000007918 */ /* 0x000fe20000000000 */
[----:B------:R-:W-:Y:S05]  /*07b0*/  @!P2 BRA `(.L_x_3) ;  /* 0x000000000008a947 */ /* 0x000fea0003800000 */
[----:B-12---:R-:W-:Y:S01]  /*07c0*/  UCGABAR_ARV ;  /* 0x00000000000079c7 */ /* 0x006fe20008000000 */
[----:B------:R-:W-:Y:S05]  /*07d0*/  BRA `(.L_x_4) ;  /* 0x0000000000047947 */ /* 0x000fea0003800000 */
.L_x_3:
[----:B-12---:R-:W-:Y:S01]  /*07e0*/  NOP ;  /* 0x0000000000007918 */ /* 0x006fe20000000000 */
.L_x_4:
[----:B------:R-:W1:Y:S01]  /*07f0*/  LDC R2, c[0x0][0x65c] ;  /* 0x00019700ff027b82 */ /* 0x000e620000000800 */
[----:B------:R-:W-:Y:S01]  /*0800*/  LOP3.LUT R5, R5, 0xfffff7ff, RZ, 0xc0, !PT ;  /* 0xfffff7ff05057812 */ /* 0x000fe200078ec0ff */
[----:B------:R-:W-:Y:S02]  /*0810*/  IMAD.U32 R10, RZ, RZ, UR8 ;  /* 0x00000008ff0a7e24 */ /* 0x000fe4000f8e00ff */
[----:B------:R-:W-:Y:S01]  /*0820*/  IMAD.MOV.U32 R11, RZ, RZ, RZ ;  /* 0x000000ffff0b7224 */ /* 0x000fe200078e00ff */
[----:B-1----:R-:W-:-:S13]  /*0830*/  ISETP.NE.AND P1, PT, R2, 0x1, PT ;  /* 0x000000010200780c */ /* 0x002fda0003f25270 */
[----:B------:R-:W1:Y:S01]  /*0840*/  @P1 LDC R17, c[0x0][0x10] ;  /* 0x00000400ff111b82 */ /* 0x000e620000000800 */
[----:B------:R-:W-:Y:S01]  /*0850*/  @P1 LOP3.LUT R5, R5, 0x800, RZ, 0xfc, !PT ;  /* 0x0000080005051812 */ /* 0x000fe200078efcff */
[----:B------:R-:W-:Y:S02]  /*0860*/  @P1 IMAD.MOV.U32 R5, RZ, RZ, RZ ;  /* 0x000000ffff051224 */ /* 0x000fe400078e00ff */
[----:B------:R-:W-:-:S04]  /*0870*/  @P1 IMAD.MOV.U32 R15, RZ, RZ, RZ ;  /* 0x000000ffff0f1224 */ /* 0x000fc800078e00ff */
[----:B------:R-:W2:Y:S01]  /*0880*/  @!P1 LDC R13, c[0x0][0xc] ;  /* 0x00000300ff0d9b82 */ /* 0x000ea20000000800 */
[----:B0-----:R-:W-:Y:S01]  /*0890*/  ULDC UR4, c[0x0][0xc] ;  /* 0x0000030000047ab9 */ /* 0x001fe20000000800 */
[----:B------:R-:W-:Y:S01]  /*08a0*/  ULDC UR5, c[0x0][0x10] ;  /* 0x0000040000057ab9 */ /* 0x000fe20000000800 */
[----:B------:R-:W-:Y:S01]  /*08b0*/  ULDC UR6, c[0x0][0x14] ;  /* 0x0000050000067ab9 */ /* 0x000fe20000000800 */
[----:B------:R-:W-:-:S04]  /*08c0*/  UIMAD.WIDE.U32 UR4, UR4, UR5, URZ ;  /* 0x00000005040472a5 */ /* 0x000fc8000f8e003f */
[----:B------:R-:W-:Y:S02]  /*08d0*/  UIMAD.WIDE.U32 UR38, UR4, UR6, URZ ;  /* 0x00000006042672a5 */ /* 0x000fe4000f8e003f */
[----:B------:R-:W-:-:S04]  /*08e0*/  UIMAD UR41, UR5, UR6, URZ ;  /* 0x00000006052972a4 */ /* 0x000fc8000f8e023f */
[----:B------:R-:W-:Y:S01]  /*08f0*/  UIADD3 UR41, UR39, UR41, URZ ;  /* 0x0000002927297290 */ /* 0x000fe2000fffe03f */
[----:B-1----:R-:W-:-:S04]  /*0900*/  @P1 IMAD.WIDE.U32 R16, R17, UR8, R4 ;  /* 0x0000000811101c25 */ /* 0x002fc8000f8e0004 */
[----:B------:R-:W-:Y:S02]  /*0910*/  @P1 IMAD.IADD R17, R17, 0x1, R15 ;  /* 0x0000000111111824 */ /* 0x000fe400078e020f */
[----:B--2---:R-:W-:-:S04]  /*0920*/  @!P1 IMAD.WIDE.U32 R10, R4, R13, R10 ;  /* 0x0000000d040a9225 */ /* 0x004fc800078e000a */
[----:B------:R-:W-:Y:S02]  /*0930*/  @!P1 IMAD.MOV.U32 R16, RZ, RZ, R10 ;  /* 0x000000ffff109224 */ /* 0x000fe400078e000a */
[----:B------:R-:W-:Y:S01]  /*0940*/  @!P1 IMAD.MOV.U32 R17, RZ, RZ, R11 ;  /* 0x000000ffff119224 */ /* 0x000fe200078e000b */
[----:B------:R-:W-:Y:S06]  /*0950*/  @!P2 BRA `(.L_x_5) ;  /* 0x00000000000ca947 */ /* 0x000fec0003800000 */
[----:B------:R-:W-:Y:S01]  /*0960*/  UCGABAR_WAIT ;  /* 0x0000000000007dc7 */ /* 0x000fe20008000000 */
[----:B------:R-:W-:Y:S01]  /*0970*/  CCTL.IVALL ;  /* 0x00000000ff00798f */ /* 0x000fe20002000000 */
[----:B------:R-:W-:Y:S05]  /*0980*/  BRA `(.L_x_6) ;  /* 0x0000000000047947 */ /* 0x000fea0003800000 */
.L_x_5:
[----:B------:R-:W-:Y:S06]  /*0990*/  BAR.SYNC.DEFER_BLOCKING 0x0 ;  /* 0x0000000000007b1d */ /* 0x000fec0000010000 */
.L_x_6:
[----:B------:R-:W-:Y:S05]  /*09a0*/  @!P3 BRA `(.L_x_7) ;  /* 0x000000700094b947 */ /* 0x000fea0003800000 */
[----:B------:R-:W-:-:S13]  /*09b0*/  ISETP.GT.U32.AND P0, PT, R8, 0x1, PT ;  /* 0x000000010800780c */ /* 0x000fda0003f04070 */
[----:B------:R-:W-:Y:S05]  /*09c0*/  @P0 EXIT ;  /* 0x000000000000094d */ /* 0x000fea0003800000 */
[----:B------:R-:W-:Y:S01]  /*09d0*/  ULDC.64 UR4, c[0x0][0x650] ;  /* 0x0001940000047ab9 */ /* 0x000fe20000000a00 */
[----:B------:R-:W-:Y:S01]  /*09e0*/  PRMT R3, RZ, 0x7610, R3 ;  /* 0x00007610ff037816 */ /* 0x000fe20000000003 */
[----:B------:R-:W-:Y:S01]  /*09f0*/  IMAD.MOV.U32 R111, RZ, RZ, -0x1 ;  /* 0xffffffffff6f7424 */ /* 0x000fe200078e00ff */
[----:B------:R-:W-:Y:S01]  /*0a00*/  ISETP.GE.U32.AND P0, PT, R16, UR4, PT ;  /* 0x0000000410007c0c */ /* 0x000fe2000bf06070 */
[----:B------:R-:W-:Y:S02]  /*0a10*/  IMAD.MOV.U32 R103, RZ, RZ, -0x1 ;  /* 0xffffffffff677424 */ /* 0x000fe400078e00ff */
[----:B------:R-:W-:Y:S01]  /*0a20*/  IMAD.MOV.U32 R23, RZ, RZ, -0x1 ;  /* 0xffffffffff177424 */ /* 0x000fe200078e00ff */
[----:B------:R-:W-:-:S13]  /*0a30*/  ISETP.GE.U32.AND.EX P0, PT, R17, UR5, PT, P0 ;  /* 0x0000000511007c0c */ /* 0x000fda000bf06100 */
[----:B------:R-:W-:Y:S05]  /*0a40*/  @P0 BRA `(.L_x_8) ;  /* 0x00000004002c0947 */ /* 0x000fea0003800000 */
[----:B------:R-:W0:Y:S01]  /*0a50*/  LDC.64 R26, c[0x0][0x628] ;  /* 0x00018a00ff1a7b82 */ /* 0x000e220000000a00 */
[----:B------:R-:W-:Y:S02]  /*0a60*/  IMAD.MOV.U32 R10, RZ, RZ, R16 ;  /* 0x000000ffff0a7224 */ /* 0x000fe400078e0010 */
[----:B------:R-:W-:-:S05]  /*0a70*/  IMAD.MOV.U32 R11, RZ, RZ, R17 ;  /* 0x000000ffff0b7224 */ /* 0x000fca00078e0011 */
[----:B------:R-:W1:Y:S08]  /*0a80*/  LDC R8, c[0x0][0x630] ;  /* 0x00018c00ff087b82 */ /* 0x000e700000000800 */
[----:B------:R-:W2:Y:S01]  /*0a90*/  LDC.64 R28, c[0x0][0x620] ;  /* 0x00018800ff1c7b82 */ /* 0x000ea20000000a00 */
[----:B0-----:R-:W-:-:S04]  /*0aa0*/  ISETP.NE.U32.AND P0, PT, R26, RZ, PT ;  /* 0x000000ff1a00720c */ /* 0x001fc80003f05070 */
[----:B------:R-:W-:-:S13]  /*0ab0*/  ISETP.NE.AND.EX P0, PT, R27, RZ, PT, P0 ;  /* 0x000000ff1b00720c */ /* 0x000fda0003f05300 */
[----:B-12---:R-:W-:Y:S05]  /*0ac0*/  @!P0 BRA `(.L_x_9) ;  /* 0x0000000000288947 */ /* 0x006fea0003800000 */
[----:B------:R-:W0:Y:S02]  /*0ad0*/  LDC R3, c[0x0][0x634] ;  /* 0x00018d00ff037b82 */ /* 0x000e240000000800 */
[----:B0-----:R-:W-:-:S05]  /*0ae0*/  IADD3 R3, P0, R16, R3, RZ ;  /* 0x0000000310037210 */ /* 0x001fca0007f1e0ff */
[----:B------:R-:W-:-:S04]  /*0af0*/  IMAD.X R21, RZ, RZ, R17, P0 ;  /* 0x000000ffff157224 */ /* 0x000fc800000e0611 */
[----:B------:R-:W-:-:S04]  /*0b00*/  IMAD.WIDE.U32 R10, R21, R26, RZ ;  /* 0x0000001a150a7225 */ /* 0x000fc800078e00ff */
[----:B------:R-:W-:-:S04]  /*0b10*/  IMAD.WIDE.U32 R12, P0, R3, R27, R10 ;  /* 0x0000001b030c7225 */ /* 0x000fc8000780000a */
[----:B------:R-:W-:-:S04]  /*0b20*/  IMAD.WIDE.U32 R10, R3, R26, RZ ;  /* 0x0000001a030a7225 */ /* 0x000fc800078e00ff */
[----:B------:R-:W-:Y:S01]  /*0b30*/  IMAD.X R15, RZ, RZ, RZ, P0 ;  /* 0x000000ffff0f7224 */ /* 0x000fe200000e06ff */
[----:B------:R-:W-:Y:S01]  /*0b40*/  IADD3 RZ, P0, R11, R12, RZ ;  /* 0x0000000c0bff7210 */ /* 0x000fe20007f1e0ff */
[----:B------:R-:W-:-:S04]  /*0b50*/  IMAD.MOV.U32 R14, RZ, RZ, R13 ;  /* 0x000000ffff0e7224 */ /* 0x000fc800078e000d */
[----:B------:R-:W-:-:S08]  /*0b60*/  IMAD.WIDE.U32.X R10, R21, R27, R14, P0 ;  /* 0x0000001b150a7225 */ /* 0x000fd000000e040e */
.L_x_9:
[----:B------:R-:W0:Y:S01]  /*0b70*/  LDC.64 R32, c[0x0][0x640] ;  /* 0x00019000ff207b82 */ /* 0x000e220000000a00 */
[--C-:B------:R-:W-:Y:S01]  /*0b80*/  SHF.R.U64 R27, R10, R8, R11.reuse ;  /* 0x000000080a1b7219 */ /* 0x100fe2000000120b */
[----:B------:R-:W-:Y:S01]  /*0b90*/  IMAD R31, R9, R24, R4 ;  /* 0x00000018091f7224 */ /* 0x000fe200078e0204 */
[----:B------:R-:W-:Y:S01]  /*0ba0*/  SHF.R.U32.HI R3, RZ, R8, R11 ;  /* 0x00000008ff037219 */ /* 0x000fe2000001160b */
[----:B------:R-:W-:Y:S01]  /*0bb0*/  IMAD.MOV.U32 R23, RZ, RZ, 0x1 ;  /* 0x00000001ff177424 */ /* 0x000fe200078e00ff */
[----:B------:R-:W-:-:S03]  /*0bc0*/  IADD3 R5, P0, RZ, -R27, RZ ;  /* 0x8000001bff057210 */ /* 0x000fc60007f1e0ff */
[----:B------:R-:W1:Y:S02]  /*0bd0*/  LDC R12, c[0x0][0x618] ;  /* 0x00018600ff0c7b82 */ /* 0x000e640000000800 */
[----:B------:R-:W-:Y:S02]  /*0be0*/  IMAD.X R3, RZ, RZ, ~R3, P0 ;  /* 0x000000ffff037224 */ /* 0x000fe400000e0e03 */
[----:B------:R-:W-:-:S04]  /*0bf0*/  IMAD.WIDE.U32 R10, R5, R28, R16 ;  /* 0x0000001c050a7225 */ /* 0x000fc800078e0010 */
[----:B------:R-:W2:Y:S01]  /*0c00*/  LDC R20, c[0x0][0x608] ;  /* 0x00018200ff147b82 */ /* 0x000ea20000000800 */
[----:B------:R-:W-:Y:S02]  /*0c10*/  IMAD R8, R3, R28, RZ ;  /* 0x0000001c03087224 */ /* 0x000fe400078e02ff */
[----:B------:R-:W-:Y:S02]  /*0c20*/  IMAD.MOV.U32 R3, RZ, RZ, -0x1 ;  /* 0xffffffffff037424 */ /* 0x000fe400078e00ff */
[----:B------:R-:W-:-:S03]  /*0c30*/  IMAD R5, R5, R29, R8 ;  /* 0x0000001d05057224 */ /* 0x000fc600078e0208 */
[----:B------:R-:W3:Y:S01]  /*0c40*/  LDC R30, c[0x0][0x658] ;  /* 0x00019600ff1e7b82 */ /* 0x000ee20000000800 */
[----:B------:R-:W-:Y:S01]  /*0c50*/  IMAD.IADD R5, R11, 0x1, R5 ;  /* 0x000000010b057824 */ /* 0x000fe200078e0205 */
[----:B0-----:R-:W-:-:S04]  /*0c60*/  ISETP.NE.U32.AND P0, PT, R32, RZ, PT ;  /* 0x000000ff2000720c */ /* 0x001fc80003f05070 */
[----:B------:R-:W-:Y:S02]  /*0c70*/  ISETP.NE.AND.EX P0, PT, R33, RZ, PT, P0 ;  /* 0x000000ff2100720c */ /* 0x000fe40003f05300 */
[----:B------:R-:W0:Y:S01]  /*0c80*/  LDC R26, c[0x0][0x600] ;  /* 0x00018000ff1a7b82 */ /* 0x000e220000000800 */
[-CC-:B-1----:R-:W-:Y:S02]  /*0c90*/  SHF.R.U64 R14, R10, R12.reuse, R5.reuse ;  /* 0x0000000c0a0e7219 */ /* 0x182fe40000001205 */
[----:B------:R-:W-:-:S05]  /*0ca0*/  SHF.R.U32.HI R5, RZ, R12, R5 ;  /* 0x0000000cff057219 */ /* 0x000fca0000011605 */
[----:B------:R-:W1:Y:S01]  /*0cb0*/  LDC R15, c[0x0][0x648] ;  /* 0x00019200ff0f7b82 */ /* 0x000e620000000800 */
[-CC-:B--2---:R-:W-:Y:S02]  /*0cc0*/  SHF.R.U64 R29, R14, R20.reuse, R5.reuse ;  /* 0x000000140e1d7219 */ /* 0x184fe40000001205 */
[----:B------:R-:W-:-:S05]  /*0cd0*/  SHF.R.U32.HI R5, RZ, R20, R5 ;  /* 0x00000014ff057219 */ /* 0x000fca0000011605 */
[----:B------:R-:W2:Y:S01]  /*0ce0*/  LDC R21, c[0x0][0x638] ;  /* 0x00018e00ff157b82 */ /* 0x000ea20000000800 */
[-CC-:B---3--:R-:W-:Y:S02]  /*0cf0*/  SHF.R.U64 R20, R29, R30.reuse, R5.reuse ;  /* 0x0000001e1d147219 */ /* 0x188fe40000001205 */
[-C--:B------:R-:W-:Y:S02]  /*0d00*/  SHF.L.U32 R3, R3, R30.reuse, RZ ;  /* 0x0000001e03037219 */ /* 0x080fe400000006ff */
[----:B------:R-:W-:Y:S01]  /*0d10*/  SHF.R.U32.HI R5, RZ, R30, R5 ;  /* 0x0000001eff057219 */ /* 0x000fe20000011605 */
[----:B------:R-:W-:Y:S01]  /*0d20*/  IMAD.MOV.U32 R4, RZ, RZ, R20 ;  /* 0x000000ffff047224 */ /* 0x000fe200078e0014 */
[----:B------:R-:W-:Y:S01]  /*0d30*/  LOP3.LUT R12, RZ, R3, RZ, 0x33, !PT ;  /* 0x00000003ff0c7212 */ /* 0x000fe200078e33ff */
[----:B------:R-:W3:Y:S01]  /*0d40*/  LDC R25, c[0x0][0x610] ;  /* 0x00018400ff197b82 */ /* 0x000ee20000000800 */
[----:B------:R-:W-:Y:S05]  /*0d50*/  @!P0 BRA `(.L_x_10) ;  /* 0x0000000000288947 */ /* 0x000fea0003800000 */
[----:B------:R-:W4:Y:S02]  /*0d60*/  LDC R3, c[0x0][0x64c] ;  /* 0x00019300ff037b82 */ /* 0x000f240000000800 */
[----:B----4-:R-:W-:-:S05]  /*0d70*/  IADD3 R3, P0, R20, R3, RZ ;  /* 0x0000000314037210 */ /* 0x010fca0007f1e0ff */
        /* <DEDUP_REMOVED lines=8> */
.L_x_10:
[----:B-1----:R-:W-:Y:S01]  /*0e00*/  SHF.R.U64 R4, R4, R15, R5 ;  /* 0x0000000f04047219 */ /* 0x002fe20000001205 */
[----:B0-----:R-:W-:Y:S01]  /*0e10*/  VIADD R5, R26, 0xffffffff ;  /* 0xffffffff1a057836 */ /* 0x001fe20000000000 */
[----:B------:R-:W-:Y:S01]  /*0e20*/  SHF.L.U32 R3, R23, R30, RZ ;  /* 0x0000001e17037219 */ /* 0x000fe200000006ff */
[----:B------:R-:W-:Y:S01]  /*0e30*/  IMAD.MOV.U32 R23, RZ, RZ, R27 ;  /* 0x000000ffff177224 */ /* 0x000fe200078e001b */
[----:B------:R-:W-:Y:S01]  /*0e40*/  LOP3.LUT R12, R29, R12, RZ, 0xc0, !PT ;  /* 0x0000000c1d0c7212 */ /* 0x000fe200078ec0ff */
[----:B------:R-:W-:Y:S01]  /*0e50*/  IMAD.MOV R8, RZ, RZ, -R4 ;  /* 0x000000ffff087224 */ /* 0x000fe200078e0a04 */
[----:B------:R-:W-:Y:S02]  /*0e60*/  SEL R6, R6, R31, !P1 ;  /* 0x0000001f06067207 */ /* 0x000fe40004800000 */
[----:B------:R-:W-:Y:S01]  /*0e70*/  LOP3.LUT R5, R14, R5, RZ, 0xc0, !PT ;  /* 0x000000050e057212 */ /* 0x000fe200078ec0ff */
[----:B------:R-:W-:Y:S02]  /*0e80*/  IMAD R9, R3, R4, R12 ;  /* 0x0000000403097224 */ /* 0x000fe400078e020c */
[----:B--2---:R-:W-:-:S02]  /*0e90*/  IMAD R3, R8, R21, R20 ;  /* 0x0000001508037224 */ /* 0x004fc400078e0214 */
[----:B---3--:R-:W-:Y:S02]  /*0ea0*/  IMAD R6, R9, R25, R6 ;  /* 0x0000001909067224 */ /* 0x008fe400078e0206 */
[----:B------:R-:W-:Y:S02]  /*0eb0*/  IMAD R111, R3, R26, R5 ;  /* 0x0000001a036f7224 */ /* 0x000fe400078e0205 */
[----:B------:R-:W-:-:S03]  /*0ec0*/  IMAD.MOV.U32 R4, RZ, RZ, 0x1 ;  /* 0x00000001ff047424 */ /* 0x000fc600078e00ff */
[----:B------:R-:W-:Y:S02]  /*0ed0*/  SEL R103, R111, R6, !P1 ;  /* 0x000000066f677207 */ /* 0x000fe40004800000 */
[----:B------:R-:W-:Y:S02]  /*0ee0*/  PRMT R3, R4, 0x7610, R3 ;  /* 0x0000761004037816 */ /* 0x000fe40000000003 */
[----:B------:R-:W-:-:S07]  /*0ef0*/  SEL R111, R6, R111, !P1 ;  /* 0x0000006f066f7207 */ /* 0x000fce0004800000 */
.L_x_8:
[----:B------:R-:W-:-:S08]  /*0f00*/  NOP ;  /* 0x0000000000007918 */ /* 0x000fd00000000000 */
[----:B------:R-:W0:Y:S02]  /*0f10*/  USETMAXREG.TRY_ALLOC.CTAPOOL UP0, 0xe8 ;  /* 0x000000e8000079c8 */ /* 0x000e240008000600 */
[----:B0-----:R-:W-:-:S13]  /*0f20*/  PLOP3.LUT P0, PT, PT, PT, UP0, 0x80, 0x0 ;  /* 0x000000000000781c */ /* 0x001fda0003f0f008 */
[----:B------:R-:W-:Y:S05]  /*0f30*/  @!P0 BRA `(.L_x_8) ;  /* 0xfffffffc00f08947 */ /* 0x000fea000383ffff */
[----:B------:R-:W-:Y:S01]  /*0f40*/  ULDC.64 UR4, c[0x0][0x598] ;  /* 0x0001660000047ab9 */ /* 0x000fe20000000a00 */
[----:B------:R-:W-:Y:S01]  /*0f50*/  ULDC.64 UR36, c[0x0][0x208] ;  /* 0x0000820000247ab9 */ /* 0x000fe20000000a00 */
[----:B------:R-:W-:-:S04]  /*0f60*/  ISETP.NE.U32.AND P0, PT, RZ, UR4, PT ;  /* 0x00000004ff007c0c */ /* 0x000fc8000bf05070 */
[----:B------:R-:W-:-:S13]  /*0f70*/  ISETP.NE.AND.EX P0, PT, RZ, UR5, PT, P0 ;  /* 0x00000005ff007c0c */ /* 0x000fda000bf05300 */
[----:B------:R-:W-:Y:S05]  /*0f80*/  @!P0 BRA `(.L_x_11) ;  /* 0x00000000001c8947 */ /* 0x000fea0003800000 */
[----:B------:R-:W0:Y:S02]  /*0f90*/  LDC.64 R4, c[0x0][0x598] ;  /* 0x00016600ff047b82 */ /* 0x000e240000000a00 */
[----:B0-----:R-:W2:Y:S02]  /*0fa0*/  LDG.E.64 R4, desc[UR36][R4.64] ;  /* 0x0000002404047981 */ /* 0x001ea4000c1e1b00 */
[----:B--2---:R-:W-:-:S04]  /*0fb0*/  ISETP.NE.U32.AND P0, PT, R4, RZ, PT ;  /* 0x000000ff0400720c */ /* 0x004fc80003f05070 */
[----:B------:R-:W-:-:S13]  /*0fc0*/  ISETP.NE.AND.EX P0, PT, R5, RZ, PT, P0 ;  /* 0x000000ff0500720c */ /* 0x000fda0003f05300 */
[----:B------:R-:W-:Y:S05]  /*0fd0*/  @!P0 BRA `(.L_x_11) ;  /* 0x0000000000088947 */ /* 0x000fea0003800000 */
[----:B------:R0:W5:Y:S01]  /*0fe0*/  LD.E R90, desc[UR36][R4.64] ;  /* 0x00000024045a7980 */ /* 0x000162000c101900 */
[----:B------:R-:W-:Y:S05]  /*0ff0*/  BRA `(.L_x_12) ;  /* 0x0000000000247947 */ /* 0x000fea0003800000 */
.L_x_11:
[----:B------:R-:W-:Y:S02]  /*1000*/  ULDC.64 UR4, c[0x0][0x588] ;  /* 0x0001620000047ab9 */ /* 0x000fe40000000a00 */
[----:B------:R-:W-:-:S04]  /*1010*/  ISETP.NE.U32.AND P0, PT, RZ, UR4, PT ;  /* 0x00000004ff007c0c */ /* 0x000fc8000bf05070 */
[----:B------:R-:W-:-:S13]  /*1020*/  ISETP.NE.AND.EX P0, PT, RZ, UR5, PT, P0 ;  /* 0x00000005ff007c0c */ /* 0x000fda000bf05300 */
[----:B------:R-:W-:Y:S05]  /*1030*/  @!P0 BRA `(.L_x_13) ;  /* 0x00000000000c8947 */ /* 0x000fea0003800000 */
[----:B------:R-:W0:Y:S02]  /*1040*/  LDC.64 R90, c[0x0][0x588] ;  /* 0x00016200ff5a7b82 */ /* 0x000e240000000a00 */
[----:B0-----:R1:W5:Y:S01]  /*1050*/  LDG.E R90, desc[UR36][R90.64] ;  /* 0x000000245a5a7981 */ /* 0x001362000c1e1900 */
[----:B------:R-:W-:Y:S05]  /*1060*/  BRA `(.L_x_12) ;  /* 0x0000000000087947 */ /* 0x000fea0003800000 */
.L_x_13:
[----:B------:R-:W-:Y:S02]  /*1070*/  ULDC UR4, c[0x0][0x580] ;  /* 0x0001600000047ab9 */ /* 0x000fe40000000800 */
[----:B------:R-:W-:-:S07]  /*1080*/  IMAD.U32 R90, RZ, RZ, UR4 ;  /* 0x00000004ff5a7e24 */ /* 0x000fce000f8e00ff */
.L_x_12:
[----:B------:R-:W-:Y:S02]  /*1090*/  ULDC.64 UR4, c[0x0][0x5a0] ;  /* 0x0001680000047ab9 */ /* 0x000fe40000000a00 */
[----:B------:R-:W-:-:S04]  /*10a0*/  ISETP.NE.U32.AND P0, PT, RZ, UR4, PT ;  /* 0x00000004ff007c0c */ /* 0x000fc8000bf05070 */
[----:B------:R-:W-:-:S13]  /*10b0*/  ISETP.NE.AND.EX P0, PT, RZ, UR5, PT, P0 ;  /* 0x00000005ff007c0c */ /* 0x000fda000bf05300 */
[----:B------:R-:W-:Y:S05]  /*10c0*/  @!P0 BRA `(.L_x_14) ;  /* 0x00000000001c8947 */ /* 0x000fea0003800000 */
[----:B0-----:R-:W0:Y:S02]  /*10d0*/  LDC.64 R4, c[0x0][0x5a0] ;  /* 0x00016800ff047b82 */ /* 0x001e240000000a00 */
[----:B0-----:R-:W2:Y:S02]  /*10e0*/  LDG.E.64 R4, desc[UR36][R4.64] ;  /* 0x0000002404047981 */ /* 0x001ea4000c1e1b00 */
[----:B--2---:R-:W-:-:S04]  /*10f0*/  ISETP.NE.U32.AND P0, PT, R4, RZ, PT ;  /* 0x000000ff0400720c */ /* 0x004fc80003f05070 */
[----:B------:R-:W-:-:S13]  /*1100*/  ISETP.NE.AND.EX P0, PT, R5, RZ, PT, P0 ;  /* 0x000000ff0500720c */ /* 0x000fda0003f05300 */
[----:B------:R-:W-:Y:S05]  /*1110*/  @!P0 BRA `(.L_x_14) ;  /* 0x0000000000088947 */ /* 0x000fea0003800000 */
[----:B-1----:R0:W5:Y:S01]  /*1120*/  LD.E R91, desc[UR36][R4.64] ;  /* 0x00000024045b7980 */ /* 0x002162000c101900 */
[----:B------:R-:W-:Y:S05]  /*1130*/  BRA `(.L_x_15) ;  /* 0x0000000000247947 */ /* 0x000fea0003800000 */
.L_x_14:
[----:B------:R-:W-:Y:S02]  /*1140*/  ULDC.64 UR4, c[0x0][0x590] ;  /* 0x0001640000047ab9 */ /* 0x000fe40000000a00 */
[----:B------:R-:W-:-:S04]  /*1150*/  ISETP.NE.U32.AND P0, PT, RZ, UR4, PT ;  /* 0x00000004ff007c0c */ /* 0x000fc8000bf05070 */
[----:B------:R-:W-:-:S13]  /*1160*/  ISETP.NE.AND.EX P0, PT, RZ, UR5, PT, P0 ;  /* 0x00000005ff007c0c */ /* 0x000fda000bf05300 */
[----:B------:R-:W-:Y:S05]  /*1170*/  @!P0 BRA `(.L_x_16) ;  /* 0x00000000000c8947 */ /* 0x000fea0003800000 */
[----:B0-----:R-:W1:Y:S02]  /*1180*/  LDC.64 R4, c[0x0][0x590] ;  /* 0x00016400ff047b82 */ /* 0x001e640000000a00 */
[----:B-1----:R1:W5:Y:S01]  /*1190*/  LDG.E R91, desc[UR36][R4.64] ;  /* 0x00000024045b7981 */ /* 0x002362000c1e1900 */
[----:B------:R-:W-:Y:S05]  /*11a0*/  BRA `(.L_x_15) ;  /* 0x0000000000087947 */ /* 0x000fea0003800000 */
.L_x_16:
[----:B------:R-:W-:Y:S02]  /*11b0*/  ULDC UR4, c[0x0][0x584] ;  /* 0x0001610000047ab9 */ /* 0x000fe40000000800 */
[----:B-1----:R-:W-:-:S07]  /*11c0*/  IMAD.U32 R91, RZ, RZ, UR4 ;  /* 0x00000004ff5b7e24 */ /* 0x002fce000f8e00ff */
.L_x_15:
[----:B------:R-:W-:-:S13]  /*11d0*/  LOP3.LUT P0, RZ, R3, 0xff, RZ, 0xc0, !PT ;  /* 0x000000ff03ff7812 */ /* 0x000fda000780c0ff */
[----:B------:R-:W-:Y:S05]  /*11e0*/  @!P0 EXIT ;  /* 0x000000000000894d */ /* 0x000fea0003800000 */
[----:B------:R-:W2:Y:S01]  /*11f0*/  LDC R93, c[0x0][0x658] ;  /* 0x00019600ff5d7b82 */ /* 0x000ea20000000800 */
[----:B------:R-:W-:Y:S01]  /*1200*/  LOP3.LUT R7, R7, 0x1, RZ, 0xc0, !PT ;  /* 0x0000000107077812 */ /* 0x000fe200078ec0ff */
[----:B------:R-:W-:Y:S01]  /*1210*/  ULDC.64 UR6, c[0x0][0x288] ;  /* 0x0000a20000067ab9 */ /* 0x000fe20000000a00 */
[----:B------:R-:W-:Y:S01]  /*1220*/  SHF.R.U32.HI R3, RZ, 0x2, R98 ;  /* 0x00000002ff037819 */ /* 0x000fe20000011662 */
[----:B------:R-:W-:Y:S01]  /*1230*/  UIADD3 UR4, UR7, 0x7f, URZ ;  /* 0x0000007f07047890 */ /* 0x000fe2000fffe03f */
[----:B------:R-:W-:Y:S01]  /*1240*/  SHF.R.U32.HI R0, RZ, 0x1, R0 ;  /* 0x00000001ff007819 */ /* 0x000fe20000011600 */
[----:B------:R-:W-:Y:S01]  /*1250*/  IMAD.SHL.U32 R88, R7, 0x40, RZ ;  /* 0x0000004007587824 */ /* 0x000fe200078e00ff */
[----:B------:R-:W-:Y:S01]  /*1260*/  LOP3.LUT R3, R3, 0x7, RZ, 0xc0, !PT ;  /* 0x0000000703037812 */ /* 0x000fe200078ec0ff */
[----:B------:R-:W3:Y:S01]  /*1270*/  LDC.64 R96, c[0x0][0x5c8] ;  /* 0x00017200ff607b82 */ /* 0x000ee20000000a00 */
[----:B------:R-:W-:Y:S01]  /*1280*/  USHF.R.S32.HI UR5, URZ, 0x1f, UR4 ;  /* 0x0000001f3f057899 */ /* 0x000fe20008011404 */
[----:B------:R-:W-:Y:S01]  /*1290*/  LOP3.LUT R0, R0, 0x30, RZ, 0xc0, !PT ;  /* 0x0000003000007812 */ /* 0x000fe200078ec0ff */
[----:B------:R-:W-:Y:S01]  /*12a0*/  IMAD.MOV.U32 R6, RZ, RZ, 0x1 ;  /* 0x00000001ff067424 */ /* 0x000fe200078e00ff */
[--C-:B------:R-:W-:Y:S01]  /*12b0*/  LOP3.LUT R88, R88, 0x40, R3.reuse, 0xe2, !PT ;  /* 0x0000004058587812 */ /* 0x100fe200078ee203 */
[----:B------:R-:W-:Y:S01]  /*12c0*/  ULEA.HI UR5, UR5, UR4, URZ, 0x7 ;  /* 0x0000000405057291 */ /* 0x000fe2000f8f383f */
[-C--:B01----:R-:W-:Y:S01]  /*12d0*/  IADD3 R4, RZ, -R0.reuse, -R3 ;  /* 0x80000000ff047210 */ /* 0x083fe20007ffe803 */
[----:B------:R-:W-:Y:S01]  /*12e0*/  IMAD.U32 R5, RZ, RZ, UR6 ;  /* 0x00000006ff057e24 */ /* 0x000fe2000f8e00ff */
[----:B------:R-:W0:Y:S01]  /*12f0*/  LDC R100, c[0x0][0x600] ;  /* 0x00018000ff647b82 */ /* 0x000e220000000800 */
[----:B------:R-:W-:Y:S01]  /*1300*/  LOP3.LUT R88, R88, R0, RZ, 0xfc, !PT ;  /* 0x0000000058587212 */ /* 0x000fe200078efcff */
[----:B------:R-:W-:Y:S01]  /*1310*/  IMAD.MOV.U32 R0, RZ, RZ, -0x1 ;  /* 0xffffffffff007424 */ /* 0x000fe200078e00ff */
[----:B------:R-:W-:Y:S01]  /*1320*/  USHF.R.S32.HI UR43, URZ, 0x7, UR5 ;  /* 0x000000073f2b7899 */ /* 0x000fe20008011405 */
[C---:B------:R-:W-:Y:S01]  /*1330*/  LOP3.LUT R92, R98.reuse, 0x3, RZ, 0xc0, !PT ;  /* 0x00000003625c7812 */ /* 0x040fe200078ec0ff */
[----:B------:R-:W-:Y:S01]  /*1340*/  IMAD R4, R7, -0x40, R4 ;  /* 0xffffffc007047824 */ /* 0x000fe200078e0204 */
[----:B------:R-:W-:Y:S01]  /*1350*/  LOP3.LUT R99, R98, 0x80, RZ, 0xc0, !PT ;  /* 0x0000008062637812 */ /* 0x000fe200078ec0ff */
[----:B------:R-:W-:Y:S01]  /*1360*/  UISETP.LT.AND UP0, UPT, UR43, 0x1, UPT ;  /* 0x000000012b00788c */ /* 0x000fe2000bf01270 */
[-C--:B--2---:R-:W-:Y:S01]  /*1370*/  SHF.L.U32 R0, R0, R93.reuse, RZ ;  /* 0x0000005d00007219 */ /* 0x084fe200000006ff */
[----:B------:R-:W-:Y:S01]  /*1380*/  ULDC UR4, c[0x0][0x284] ;  /* 0x0000a10000047ab9 */ /* 0x000fe20000000800 */
[----:B------:R-:W-:Y:S01]  /*1390*/  IMAD R92, R92, -0x2, R5 ;  /* 0xfffffffe5c5c7824 */ /* 0x000fe200078e0205 */
[----:B------:R-:W-:Y:S01]  /*13a0*/  USEL UR44, UR43, 0x1, UP0 ;  /* 0x000000012b2c7887 */ /* 0x000fe20008000000 */
[----:B------:R-:W-:Y:S01]  /*13b0*/  SHF.L.U32 R93, R6, R93, RZ ;  /* 0x0000005d065d7219 */ /* 0x000fe200000006ff */
[----:B------:R-:W-:Y:S01]  /*13c0*/  IMAD.SHL.U32 R98, R98, 0x2, RZ ;  /* 0x0000000262627824 */ /* 0x000fe200078e00ff */
[----:B------:R-:W-:Y:S01]  /*13d0*/  LOP3.LUT R118, R18, 0x1, RZ, 0xfc, !PT ;  /* 0x0000000112767812 */ /* 0x000fe200078efcff */
[----:B------:R-:W-:Y:S01]  /*13e0*/  VIADD R102, R4, UR4 ;  /* 0x0000000404667c36 */ /* 0x000fe20008000000 */
[C-C-:B---3--:R-:W-:Y:S01]  /*13f0*/  SHF.L.U64.HI R94, R96.reuse, 0x7, R97.reuse ;  /* 0x00000007605e7819 */ /* 0x148fe20000010261 */
[----:B------:R-:W-:Y:S01]  /*1400*/  IMAD.MOV.U32 R89, RZ, RZ, RZ ;  /* 0x000000ffff597224 */ /* 0x000fe200078e00ff */
[C---:B------:R-:W-:Y:S01]  /*1410*/  SHF.L.U64.HI R95, R96.reuse, 0x3, R97 ;  /* 0x00000003605f7819 */ /* 0x040fe20000010261 */
[C---:B------:R-:W-:Y:S01]  /*1420*/  IMAD.SHL.U32 R97, R96.reuse, 0x80, RZ ;  /* 0x0000008060617824 */ /* 0x040fe200078e00ff */
[----:B------:R-:W-:Y:S01]  /*1430*/  SHF.R.U32.HI R99, RZ, 0x7, R99 ;  /* 0x00000007ff637819 */ /* 0x000fe20000011663 */
[----:B------:R-:W-:Y:S01]  /*1440*/  IMAD.SHL.U32 R96, R96, 0x8, RZ ;  /* 0x0000000860607824 */ /* 0x000fe200078e00ff */
[----:B------:R-:W-:Y:S01]  /*1450*/  LOP3.LUT R101, RZ, R0, RZ, 0x33, !PT ;  /* 0x00000000ff657212 */ /* 0x000fe200078e33ff */
[----:B------:R-:W-:Y:S01]  /*1460*/  UIADD3 UR44, UR43, -UR44, URZ ;  /* 0x8000002c2b2c7290 */ /* 0x000fe2000fffe03f */
[----:B0-----:R-:W-:Y:S01]  /*1470*/  VIADD R100, R100, 0xffffffff ;  /* 0xffffffff64647836 */ /* 0x001fe20000000000 */
[----:B------:R-:W-:Y:S01]  /*1480*/  UMOV UR40, URZ ;  /* 0x0000003f00287c82 */ /* 0x000fe20008000000 */
[----:B------:R-:W-:-:S09]  /*1490*/  UMOV UR42, URZ ;  /* 0x0000003f002a7c82 */ /* 0x000fd20008000000 */
.L_x_160:
[----:B0-----:R-:W0:Y:S01]  /*14a0*/  SHFL.IDX PT, R0, R99, RZ, 0x1f ;  /* 0x00001fff63007589 */ /* 0x001e2200000e0000 */
[----:B-1----:R-:W1:Y:S01]  /*14b0*/  S2UR UR7, SR_CgaCtaId ;  /* 0x00000000000779c3 */ /* 0x002e620000008800 */
[----:B------:R-:W-:Y:S01]  /*14c0*/  UMOV UR6, 0x400 ;  /* 0x0000040000067882 */ /* 0x000fe20000000000 */
[----:B0-----:R-:W-:Y:S01]  /*14d0*/  R2UR UR4, R0 ;  /* 0x00000000000472ca */ /* 0x001fe200000e0000 */
[----:B-1----:R-:W-:-:S12]  /*14e0*/  ULEA UR6, UR7, UR6, 0x18 ;  /* 0x0000000607067291 */ /* 0x002fd8000f8ec03f */
[----:B------:R-:W-:-:S04]  /*14f0*/  ULEA.HI UR5, UR4, UR4, URZ, 0x1 ;  /* 0x0000000404057291 */ /* 0x000fc8000f8f083f */
[----:B------:R-:W-:-:S04]  /*1500*/  ULOP3.LUT UR5, UR5, 0x7fffe, URZ, 0xc0, !UPT ;  /* 0x0007fffe05057892 */ /* 0x000fc8000f8ec03f */
[----:B------:R-:W-:-:S03]  /*1510*/  UIADD3 UR5, UR4, -UR5, URZ ;  /* 0x8000000504057290 */ /* 0x000fc6000fffe03f */
[----:B------:R-:W-:Y:S01]  /*1520*/  ULDC UR4, c[0x0][0x28c] ;  /* 0x0000a30000047ab9 */ /* 0x000fe20000000800 */
[----:B------:R-:W-:Y:S01]  /*1530*/  ULEA UR5, UR5, UR6, 0xd ;  /* 0x0000000605057291 */ /* 0x000fe2000f8e683f */
[----:B------:R-:W-:-:S03]  /*1540*/  ISETP.LT.AND P0, PT, RZ, UR4, PT ;  /* 0x00000004ff007c0c */ /* 0x000fc6000bf01270 */
[----:B------:R-:W-:-:S04]  /*1550*/  UIADD3 UR5, UR5, 0x100, URZ ;  /* 0x0000010005057890 */ /* 0x000fc8000fffe03f */
[----:B------:R-:W-:-:S04]  /*1560*/  USHF.R.U32.HI UR5, URZ, 0x4, UR5 ;  /* 0x000000043f057899 */ /* 0x000fc80008011605 */
[----:B------:R-:W-:-:S04]  /*1570*/  ULOP3.LUT UR5, UR5, 0x3fff, URZ, 0xc0, !UPT ;  /* 0x00003fff05057892 */ /* 0x000fc8000f8ec03f */
[----:B------:R-:W-:Y:S01]  /*1580*/  ULOP3.LUT UR45, UR5, 0x10000, URZ, 0xfc, !UPT ;  /* 0x00010000052d7892 */ /* 0x000fe2000f8efc3f */
[----:B--2345:R-:W-:Y:S11]  /*1590*/  @P0 BRA `(.L_x_17) ;  /* 0x0000000000400947 */ /* 0x03cff60003800000 */
[----:B------:R-:W-:Y:S01]  /*15a0*/  MOV R0, 0x0 ;  /* 0x0000000000007802 */ /* 0x000fe20000000f00 */
[----:B------:R-:W-:Y:S01]  /*15b0*/  ULDC.64 UR4, c[0x4][0x68] ;  /* 0x01001a0000047ab9 */ /* 0x000fe20000000a00 */
[----:B------:R-:W-:Y:S01]  /*15c0*/  ULDC.64 UR6, c[0x4][0x8] ;  /* 0x0100020000067ab9 */ /* 0x000fe20000000a00 */
[----:B------:R-:W-:Y:S01]  /*15d0*/  IMAD.U32 R4, RZ, RZ, UR4 ;  /* 0x00000004ff047e24 */ /* 0x000fe2000f8e00ff */
[----:B------:R0:W1:Y:S01]  /*15e0*/  LDC.64 R14, c[0x4][R0] ;  /* 0x01000000000e7b82 */ /* 0x0000620000000a00 */
[----:B------:R-:W-:Y:S01]  /*15f0*/  IMAD.U32 R5, RZ, RZ, UR5 ;  /* 0x00000005ff057e24 */ /* 0x000fe2000f8e00ff */
[----:B------:R-:W-:Y:S01]  /*1600*/  ULDC.64 UR4, c[0x4][0x70] ;  /* 0x01001c0000047ab9 */ /* 0x000fe20000000a00 */
[----:B------:R-:W-:Y:S02]  /*1610*/  IMAD.U32 R10, RZ, RZ, UR6 ;  /* 0x00000006ff0a7e24 */ /* 0x000fe4000f8e00ff */
[----:B------:R-:W-:Y:S02]  /*1620*/  IMAD.U32 R6, RZ, RZ, UR4 ;  /* 0x00000004ff067e24 */ /* 0x000fe4000f8e00ff */
[----:B------:R-:W-:-:S02]  /*1630*/  IMAD.U32 R7, RZ, RZ, UR5 ;  /* 0x00000005ff077e24 */ /* 0x000fc4000f8e00ff */
[----:B------:R-:W-:Y:S02]  /*1640*/  IMAD.U32 R11, RZ, RZ, UR7 ;  /* 0x00000007ff0b7e24 */ /* 0x000fe4000f8e00ff */
[----:B------:R-:W-:Y:S02]  /*1650*/  IMAD.MOV.U32 R8, RZ, RZ, 0x1e1 ;  /* 0x000001e1ff087424 */ /* 0x000fe400078e00ff */
[----:B------:R-:W-:Y:S02]  /*1660*/  IMAD.MOV.U32 R12, RZ, RZ, 0x1 ;  /* 0x00000001ff0c7424 */ /* 0x000fe400078e00ff */
[----:B0-----:R-:W-:-:S07]  /*1670*/  IMAD.MOV.U32 R13, RZ, RZ, RZ ;  /* 0x000000ffff0d7224 */ /* 0x001fce00078e00ff */
[----:B------:R-:W-:-:S07]  /*1680*/  LEPC R20, `(.L_x_17) ;  /* 0x000000001014794e */ /* 0x000fce0000000000 */
[----:B-1---5:R-:W-:Y:S05]  /*1690*/  CALL.ABS.NOINC R14 ;  /* 0x000000000e007343 */ /* 0x022fea0003c00000 */
.L_x_17:
[----:B------:R-:W-:-:S13]  /*16a0*/  ISETP.NE.AND P0, PT, R118, 0x3, PT ;  /* 0x000000037600780c */ /* 0x000fda0003f05270 */
[----:B------:R-:W-:Y:S05]  /*16b0*/  @!P0 BRA `(.L_x_18) ;  /* 0x0000000000048947 */ /* 0x000fea0003800000 */
[----:B------:R-:W-:Y:S01]  /*16c0*/  BPT.TRAP 0x1 ;  /* 0x000000040000795c */ /* 0x000fe20000300000 */
.L_x_18:
[----:B------:R-:W0:Y:S01]  /*16d0*/  S2UR UR5, SR_CgaCtaId ;  /* 0x00000000000579c3 */ /* 0x000e220000008800 */
[----:B------:R-:W-:Y:S01]  /*16e0*/  UMOV UR4, 0x400 ;  /* 0x0000040000047882 */ /* 0x000fe20000000000 */
[----:B------:R-:W-:Y:S02]  /*16f0*/  IMAD.U32 R0, RZ, RZ, UR40 ;  /* 0x00000028ff007e24 */ /* 0x000fe4000f8e00ff */
[----:B------:R-:W-:-:S03]  /*1700*/  IMAD.U32 R3, RZ, RZ, UR42 ;  /* 0x0000002aff037e24 */ /* 0x000fc6000f8e00ff */
[----:B------:R-:W-:Y:S01]  /*1710*/  SHF.L.U32 R0, R0, 0x1f, RZ ;  /* 0x0000001f00007819 */ /* 0x000fe200000006ff */
[----:B0-----:R-:W-:-:S06]  /*1720*/  ULEA UR4, UR5, UR4, 0x18 ;  /* 0x0000000405047291 */ /* 0x001fcc000f8ec03f */
[----:B------:R-:W-:-:S04]  /*1730*/  IMAD.U32 R6, RZ, RZ, UR4 ;  /* 0x00000004ff067e24 */ /* 0x000fc8000f8e00ff */
[----:B------:R-:W-:-:S04]  /*1740*/  IMAD R3, R3, 0x8, R6 ;  /* 0x0000000803037824 */ /* 0x000fc800078e0206 */
[----:B------:R0:W1:Y:S01]  /*1750*/  SYNCS.PHASECHK.TRANS64.TRYWAIT P1, [R3+URZ], R0 ;  /* 0x00000000030075a7 */ /* 0x000062000802017f */
[----:B------:R-:W-:Y:S05]  /*1760*/  @!P0 BRA `(.L_x_19) ;  /* 0x0000000000048947 */ /* 0x000fea0003800000 */
[----:B------:R-:W-:Y:S01]  /*1770*/  BPT.TRAP 0x1 ;  /* 0x000000040000795c */ /* 0x000fe20000300000 */
.L_x_19:
[----:B------:R-:W-:-:S05]  /*1780*/  IMAD.U32 R4, RZ, RZ, UR44 ;  /* 0x0000002cff047e24 */ /* 0x000fca000f8e00ff */
[----:B------:R-:W-:Y:S01]  /*1790*/  ISETP.GE.AND P2, PT, R4, 0x1, PT ;  /* 0x000000010400780c */ /* 0x000fe20003f46270 */
[----:B-1----:R-:W-:-:S12]  /*17a0*/  @P1 BRA `(.L_x_20) ;  /* 0x0000000000081947 */ /* 0x002fd80003800000 */
[----:B------:R-:W1:Y:S02]  /*17b0*/  SYNCS.PHASECHK.TRANS64.TRYWAIT P1, [R3+URZ], R0 ;  /* 0x00000000030075a7 */ /* 0x000e64000802017f */
[----:B-1----:R-:W-:Y:S05]  /*17c0*/  @!P1 BRA `(.L_x_21) ;  /* 0x0000007800689947 */ /* 0x002fea0003800000 */
.L_x_20:
[----:B------:R-:W-:Y:S05]  /*17d0*/  WARPSYNC.ALL ;  /* 0x0000000000007948 */ /* 0x000fea0003800000 */
[----:B------:R-:W-:Y:S01]  /*17e0*/  R2UR UR4, R6 ;  /* 0x00000000060472ca */ /* 0x000fe200000e0000 */
[----:B------:R-:W-:Y:S01]  /*17f0*/  UIMAD UR8, UR42, 0xc00, UR45 ;  /* 0x00000c002a0878a4 */ /* 0x000fe2000f8e022d */
[----:B------:R-:W-:Y:S01]  /*1800*/  WARPGROUP.ARRIVE ;  /* 0x00000000000079c5 */ /* 0x000fe20000000000 */
[----:B------:R-:W-:Y:S01]  /*1810*/  UMOV UR9, 0x40000040 ;  /* 0x4000004000097882 */ /* 0x000fe20000000000 */
[----:B------:R-:W-:Y:S01]  /*1820*/  UMOV UR11, 0x40000040 ;  /* 0x40000040000b7882 */ /* 0x000fe20000000000 */
[----:B------:R-:W-:Y:S01]  /*1830*/  UIADD3 UR12, UR8, 0x400, URZ ;  /* 0x00000400080c7890 */ /* 0x000fe2000fffe03f */
[----:B------:R-:W-:Y:S01]  /*1840*/  UMOV UR15, UR11 ;  /* 0x0000000b000f7c82 */ /* 0x000fe20008000000 */
[----:B------:R-:W-:Y:S01]  /*1850*/  UMOV UR13, 0x40000040 ;  /* 0x40000040000d7882 */ /* 0x000fe20000000000 */
[----:B------:R-:W-:-:S05]  /*1860*/  UIADD3 UR5, UR8, 0x402, URZ ;  /* 0x0000040208057890 */ /* 0x000fca000fffe03f */
[----:B------:R-:W-:-:S04]  /*1870*/  UIADD3 UR4, UR4, 0x24100, URZ ;  /* 0x0002410004047890 */ /* 0x000fc8000fffe03f */
[----:B------:R-:W-:-:S04]  /*1880*/  USHF.R.U32.HI UR4, URZ, 0x4, UR4 ;  /* 0x000000043f047899 */ /* 0x000fc80008011604 */
[----:B------:R-:W-:-:S04]  /*1890*/  ULOP3.LUT UR4, UR4, 0x3fff, URZ, 0xc0, !UPT ;  /* 0x00003fff04047892 */ /* 0x000fc8000f8ec03f */
[----:B------:R-:W-:-:S04]  /*18a0*/  ULOP3.LUT UR4, UR4, 0x10000, URZ, 0xfc, !UPT ;  /* 0x0001000004047892 */ /* 0x000fc8000f8efc3f */
[----:B------:R-:W-:-:S07]  /*18b0*/  ULEA UR6, UR42, UR4, 0xa ;  /* 0x000000042a067291 */ /* 0x000fce000f8e503f */
[----:B------:R-:W-:Y:S02]  /*18c0*/  UMOV UR10, UR6 ;  /* 0x00000006000a7c82 */ /* 0x000fe40008000000 */
[----:B------:R-:W-:Y:S01]  /*18d0*/  HGMMA.64x64x16.F32.BF16 R56, gdesc[UR8], RZ, !UPT, gsb0 ;  /* 0x00e00000083879f0 */ /* 0x000fe2000c0018ff */
[----:B------:R-:W-:Y:S01]  /*18e0*/  UMOV UR14, UR10 ;  /* 0x0000000a000e7c82 */ /* 0x000fe20008000000 */
[----:B------:R-:W-:Y:S01]  /*18f0*/  UIADD3 UR10, UR6, 0x206, URZ ;  /* 0x00000206060a7890 */ /* 0x000fe2000fffe03f */
[----:B------:R-:W-:Y:S01]  /*1900*/  UMOV UR9, 0x40000040 ;  /* 0x4000004000097882 */ /* 0x000fe20000000000 */
[----:B------:R-:W-:Y:S01]  /*1910*/  UMOV UR11, 0x40000040 ;  /* 0x40000040000b7882 */ /* 0x000fe20000000000 */
[----:B------:R-:W-:Y:S02]  /*1920*/  WARPGROUP.DEPBAR.LE gsb0, 0x0 ;  /* 0x00008000000079c5 */ /* 0x000fe40000010000 */
[----:B------:R-:W-:-:S06]  /*1930*/  WARPGROUP.ARRIVE ;  /* 0x00000000000079c5 */ /* 0x000fcc0000000000 */
[----:B------:R-:W-:Y:S01]  /*1940*/  HGMMA.64x64x16.F32.BF16 R24, gdesc[UR12], RZ, !UPT, gsb0 ;  /* 0x00e000000c1879f0 */ /* 0x000fe2000c0018ff */
[----:B------:R-:W-:Y:S02]  /*1950*/  UIADD3 UR12, UR8, 0x2, URZ ;  /* 0x00000002080c7890 */ /* 0x000fe4000fffe03f */
[----:B------:R-:W-:Y:S01]  /*1960*/  UIADD3 UR14, UR6, 0x2, URZ ;  /* 0x00000002060e7890 */ /* 0x000fe2000fffe03f */
[----:B------:R-:W-:Y:S01]  /*1970*/  UMOV UR13, 0x40000040 ;  /* 0x40000040000d7882 */ /* 0x000fe20000000000 */
[----:B------:R-:W-:Y:S01]  /*1980*/  UMOV UR15, 0x40000040 ;  /* 0x40000040000f7882 */ /* 0x000fe20000000000 */
[----:B------:R-:W-:Y:S02]  /*1990*/  WARPGROUP.DEPBAR.LE gsb0, 0x0 ;  /* 0x00008000000079c5 */ /* 0x000fe40000010000 */
[----:B------:R-:W-:-:S06]  /*19a0*/  WARPGROUP.ARRIVE ;  /* 0x00000000000079c5 */ /* 0x000fcc0000000000 */
[----:B------:R-:W-:Y:S01]  /*19b0*/  HGMMA.64x64x16.F32.BF16 R56, gdesc[UR12], R56, gsb0 ;  /* 0x00e000000c3879f0 */ /* 0x000fe20008001838 */
[----:B------:R-:W-:Y:S01]  /*19c0*/  UMOV UR12, UR5 ;  /* 0x00000005000c7c82 */ /* 0x000fe20008000000 */
[----:B------:R-:W-:Y:S01]  /*19d0*/  UMOV UR13, 0x40000040 ;  /* 0x40000040000d7882 */ /* 0x000fe20000000000 */
[----:B------:R-:W-:Y:S01]  /*19e0*/  UIADD3 UR5, UR8, 0x404, URZ ;  /* 0x0000040408057890 */ /* 0x000fe2000fffe03f */
[----:B------:R-:W-:Y:S02]  /*19f0*/  WARPGROUP.DEPBAR.LE gsb0, 0x0 ;  /* 0x00008000000079c5 */ /* 0x000fe40000010000 */
[----:B------:R-:W-:-:S06]  /*1a00*/  WARPGROUP.ARRIVE ;  /* 0x00000000000079c5 */ /* 0x000fcc0000000000 */
[----:B------:R-:W-:Y:S01]  /*1a10*/  HGMMA.64x64x16.F32.BF16 R24, gdesc[UR12], R24, gsb0 ;  /* 0x00e000000c1879f0 */ /* 0x000fe20008001818 */
        /* <DEDUP_REMOVED lines=56> */
[----:B------:R-:W-:Y:S01]  /*1da0*/  UIADD3 UR6, UR8, 0xa06, URZ ;  /* 0x00000a0608067890 */ /* 0x000fe2000fffe03f */
[----:B------:R-:W-:Y:S02]  /*1db0*/  WARPGROUP.DEPBAR.LE gsb0, 0x0 ;  /* 0x00008000000079c5 */ /* 0x000fe40000010000 */
[----:B------:R-:W-:-:S06]  /*1dc0*/  WARPGROUP.ARRIVE ;  /* 0x00000000000079c5 */ /* 0x000fcc0000000000 */
[----:B------:R-:W-:Y:S01]  /*1dd0*/  HGMMA.64x64x16.F32.BF16 R56, gdesc[UR12], R56, gsb0 ;  /* 0x00e000000c3879f0 */ /* 0x000fe20008001838 */
[----:B------:R-:W-:Y:S01]  /*1de0*/  UMOV UR12, UR5 ;  /* 0x00000005000c7c82 */ /* 0x000fe20008000000 */
[----:B------:R-:W-:Y:S01]  /*1df0*/  UMOV UR13, 0x40000040 ;  /* 0x40000040000d7882 */ /* 0x000fe20000000000 */
[----:B------:R-:W-:-:S07]  /*1e00*/  UIADD3 UR5, UR8, 0x606, URZ ;  /* 0x0000060608057890 */ /* 0x000fce000fffe03f */
[----:B------:R-:W-:Y:S01]  /*1e10*/  UMOV UR8, UR5 ;  /* 0x0000000500087c82 */ /* 0x000fe20008000000 */
[----:B------:R-:W-:Y:S02]  /*1e20*/  WARPGROUP.DEPBAR.LE gsb0, 0x0 ;  /* 0x00008000000079c5 */ /* 0x000fe40000010000 */
[----:B------:R-:W-:-:S06]  /*1e30*/  WARPGROUP.ARRIVE ;  /* 0x00000000000079c5 */ /* 0x000fcc0000000000 */
[----:B------:R-:W-:Y:S03]  /*1e40*/  HGMMA.64x64x16.F32.BF16 R24, gdesc[UR12], R24, gsb0 ;  /* 0x00e000000c1879f0 */ /* 0x000fe60008001818 */
[----:B------:R-:W-:Y:S02]  /*1e50*/  WARPGROUP.DEPBAR.LE gsb0, 0x0 ;  /* 0x00008000000079c5 */ /* 0x000fe40000010000 */
[----:B------:R-:W-:-:S06]  /*1e60*/  WARPGROUP.ARRIVE ;  /* 0x00000000000079c5 */ /* 0x000fcc0000000000 */
[----:B------:R-:W-:Y:S01]  /*1e70*/  HGMMA.64x64x16.F32.BF16 R56, gdesc[UR8], R56, gsb0 ;  /* 0x00e00000083879f0 */ /* 0x000fe20008001838 */
[----:B------:R-:W-:Y:S01]  /*1e80*/  UMOV UR8, UR6 ;  /* 0x0000000600087c82 */ /* 0x000fe20008000000 */
[----:B------:R-:W-:Y:S01]  /*1e90*/  UMOV UR9, 0x40000040 ;  /* 0x4000004000097882 */ /* 0x000fe20000000000 */
[----:B------:R-:W-:Y:S02]  /*1ea0*/  WARPGROUP.DEPBAR.LE gsb0, 0x0 ;  /* 0x00008000000079c5 */ /* 0x000fe40000010000 */
[----:B------:R-:W-:-:S06]  /*1eb0*/  WARPGROUP.ARRIVE ;  /* 0x00000000000079c5 */ /* 0x000fcc0000000000 */
[----:B------:R-:W-:Y:S03]  /*1ec0*/  HGMMA.64x64x16.F32.BF16 R24, gdesc[UR8], R24, gsb0 ;  /* 0x00e00000081879f0 */ /* 0x000fe60008001818 */
[----:B------:R-:W-:Y:S02]  /*1ed0*/  WARPGROUP.DEPBAR.LE gsb0, 0x0 ;  /* 0x00008000000079c5 */ /* 0x000fe40000010000 */
[----:B------:R-:W-:Y:S05]  /*1ee0*/  @!P2 BRA `(.L_x_22) ;  /* 0x000000080058a947 */ /* 0x000fea0003800000 */
[----:B------:R-:W-:Y:S01]  /*1ef0*/  UIADD3 UR5, UR42, 0x1, URZ ;  /* 0x000000012a057890 */ /* 0x000fe2000fffe03f */
[----:B01----:R-:W-:Y:S02]  /*1f00*/  IMAD.U32 R0, RZ, RZ, UR44 ;  /* 0x0000002cff007e24 */ /* 0x003fe4000f8e00ff */
[----:B------:R-:W-:Y:S01]  /*1f10*/  IMAD.U32 R3, RZ, RZ, UR42 ;  /* 0x0000002aff037e24 */ /* 0x000fe2000f8e00ff */
[----:B------:R-:W-:-:S04]  /*1f20*/  UISETP.NE.AND UP0, UPT, UR5, 0x3, UPT ;  /* 0x000000030500788c */ /* 0x000fc8000bf05270 */
[----:B------:R-:W-:Y:S02]  /*1f30*/  USEL UR6, URZ, 0x1, UP0 ;  /* 0x000000013f067887 */ /* 0x000fe40008000000 */
[----:B------:R-:W-:Y:S02]  /*1f40*/  USEL UR5, UR5, URZ, UP0 ;  /* 0x0000003f05057287 */ /* 0x000fe40008000000 */
[----:B------:R-:W-:-:S06]  /*1f50*/  ULOP3.LUT UR6, UR40, UR6, URZ, 0x3c, !UPT ;  /* 0x0000000628067292 */ /* 0x000fcc000f8e3c3f */
[----:B------:R-:W-:-:S07]  /*1f60*/  IMAD.U32 R7, RZ, RZ, UR6 ;  /* 0x00000006ff077e24 */ /* 0x000fce000f8e00ff */
.L_x_29:
[----:B------:R-:W-:Y:S05]  /*1f70*/  @!P0 BRA `(.L_x_23) ;  /* 0x0000000000048947 */ /* 0x000fea0003800000 */
[----:B------:R-:W-:Y:S01]  /*1f80*/  BPT.TRAP 0x1 ;  /* 0x000000040000795c */ /* 0x000fe20000300000 */
.L_x_23:
[----:B------:R-:W0:Y:S01]  /*1f90*/  S2UR UR7, SR_CgaCtaId ;  /* 0x00000000000779c3 */ /* 0x000e220000008800 */
[----:B------:R-:W-:Y:S01]  /*1fa0*/  UMOV UR6, 0x400 ;  /* 0x0000040000067882 */ /* 0x000fe20000000000 */
[----:B------:R-:W-:Y:S01]  /*1fb0*/  IMAD.U32 R5, RZ, RZ, UR5 ;  /* 0x00000005ff057e24 */ /* 0x000fe2000f8e00ff */
[----:B------:R-:W-:Y:S01]  /*1fc0*/  SHF.L.U32 R4, R7, 0x1f, RZ ;  /* 0x0000001f07047819 */ /* 0x000fe200000006ff */
[----:B0-----:R-:W-:-:S06]  /*1fd0*/  ULEA UR6, UR7, UR6, 0x18 ;  /* 0x0000000607067291 */ /* 0x001fcc000f8ec03f */
[----:B------:R-:W-:-:S04]  /*1fe0*/  IMAD.U32 R6, RZ, RZ, UR6 ;  /* 0x00000006ff067e24 */ /* 0x000fc8000f8e00ff */
[----:B------:R-:W-:-:S04]  /*1ff0*/  IMAD R5, R5, 0x8, R6 ;  /* 0x0000000805057824 */ /* 0x000fc800078e0206 */
[----:B------:R0:W1:Y:S01]  /*2000*/  SYNCS.PHASECHK.TRANS64.TRYWAIT P1, [R5+URZ], R4 ;  /* 0x00000004050075a7 */ /* 0x000062000802017f */
[----:B------:R-:W-:Y:S05]  /*2010*/  @!P0 BRA `(.L_x_24) ;  /* 0x0000000000048947 */ /* 0x000fea0003800000 */
[----:B------:R-:W-:Y:S01]  /*2020*/  BPT.TRAP 0x1 ;  /* 0x000000040000795c */ /* 0x000fe20000300000 */
.L_x_24:
[----:B-1----:R-:W-:Y:S05]  /*2030*/  @P1 BRA `(.L_x_25) ;  /* 0x0000000000081947 */ /* 0x002fea0003800000 */
[----:B------:R-:W1:Y:S02]  /*2040*/  SYNCS.PHASECHK.TRANS64.TRYWAIT P1, [R5+URZ], R4 ;  /* 0x00000004050075a7 */ /* 0x000e64000802017f */
[----:B-1----:R-:W-:Y:S05]  /*2050*/  @!P1 BRA `(.L_x_26) ;  /* 0x0000007000589947 */ /* 0x002fea0003800000 */
.L_x_25:
[----:B------:R-:W-:Y:S01]  /*2060*/  ULEA UR8, UR5, UR4, 0xa ;  /* 0x0000000405087291 */ /* 0x000fe2000f8e503f */
[----:B------:R-:W-:Y:S01]  /*2070*/  WARPGROUP.ARRIVE ;  /* 0x00000000000079c5 */ /* 0x000fe20000000000 */
[----:B------:R-:W-:Y:S01]  /*2080*/  UIMAD UR6, UR5, 0xc00, UR45 ;  /* 0x00000c00050678a4 */ /* 0x000fe2000f8e022d */
[----:B------:R-:W-:Y:S01]  /*2090*/  UMOV UR15, 0x40000040 ;  /* 0x40000040000f7882 */ /* 0x000fe20000000000 */
[----:B------:R-:W-:Y:S02]  /*20a0*/  UMOV UR13, 0x40000040 ;  /* 0x40000040000d7882 */ /* 0x000fe40000000000 */
[----:B------:R-:W-:Y:S01]  /*20b0*/  UIADD3 UR7, UR6, 0x400, URZ ;  /* 0x0000040006077890 */ /* 0x000fe2000fffe03f */
[----:B------:R-:W-:Y:S02]  /*20c0*/  UMOV UR14, UR8 ;  /* 0x00000008000e7c82 */ /* 0x000fe40008000000 */
[----:B------:R-:W-:Y:S01]  /*20d0*/  UMOV UR12, UR6 ;  /* 0x00000006000c7c82 */ /* 0x000fe20008000000 */
[----:B------:R-:W-:Y:S01]  /*20e0*/  UIADD3 UR10, UR8, 0x206, URZ ;  /* 0x00000206080a7890 */ /* 0x000fe2000fffe03f */
[----:B------:R-:W-:Y:S01]  /*20f0*/  HGMMA.64x64x16.F32.BF16 R56, gdesc[UR12], R56, gsb0 ;  /* 0x00e000000c3879f0 */ /* 0x000fe20008001838 */
[----:B------:R-:W-:Y:S01]  /*2100*/  UMOV UR13, 0x40000040 ;  /* 0x40000040000d7882 */ /* 0x000fe20000000000 */
[----:B------:R-:W-:Y:S01]  /*2110*/  UMOV UR12, UR7 ;  /* 0x00000007000c7c82 */ /* 0x000fe20008000000 */
[----:B------:R-:W-:Y:S01]  /*2120*/  UIADD3 UR7, UR6, 0x402, URZ ;  /* 0x0000040206077890 */ /* 0x000fe2000fffe03f */
[----:B------:R-:W-:Y:S01]  /*2130*/  UMOV UR11, 0x40000040 ;  /* 0x40000040000b7882 */ /* 0x000fe20000000000 */
[----:B------:R-:W-:Y:S01]  /*2140*/  UMOV UR9, 0x40000040 ;  /* 0x4000004000097882 */ /* 0x000fe20000000000 */
[----:B------:R-:W-:-:S02]  /*2150*/  WARPGROUP.DEPBAR.LE gsb0, 0x0 ;  /* 0x00008000000079c5 */ /* 0x000fc40000010000 */
        /* <DEDUP_REMOVED lines=71> */
[----:B------:R-:W-:Y:S02]  /*25d0*/  UIADD3 UR8, UR6, 0x606, URZ ;  /* 0x0000060606087890 */ /* 0x000fe4000fffe03f */
[----:B------:R-:W-:Y:S01]  /*25e0*/  UIADD3 UR6, UR6, 0xa06, URZ ;  /* 0x00000a0606067890 */ /* 0x000fe2000fffe03f */
        /* <DEDUP_REMOVED lines=18> */
[----:B------:R-:W-:Y:S01]  /*2710*/  BPT.TRAP 0x1 ;  /* 0x000000040000795c */ /* 0x000fe20000300000 */
.L_x_27:
[----:B------:R-:W-:-:S13]  /*2720*/  ISETP.NE.AND P1, PT, R22, RZ, PT ;  /* 0x000000ff1600720c */ /* 0x000fda0003f25270 */
[----:B01----:R-:W-:-:S04]  /*2730*/  @P1 IMAD R4, R3, 0x8, R6 ;  /* 0x0000000803041824 */ /* 0x003fc800078e0206 */
[----:B------:R-:W-:-:S05]  /*2740*/  @P1 VIADD R4, R4, 0x18 ;  /* 0x0000001804041836 */ /* 0x000fca0000000000 */
[----:B------:R-:W-:-:S04]  /*2750*/  @P1 PRMT R4, R19, 0x654, R4 ;  /* 0x0000065413041816 */ /* 0x000fc80000000004 */
[----:B------:R0:W-:Y:S01]  /*2760*/  @P1 SYNCS.ARRIVE.TRANS64.RED.A1T0 RZ, [R4+URZ], RZ ;  /* 0x000000ff04ff19a7 */ /* 0x0001e2000810043f */
[----:B------:R-:W-:-:S13]  /*2770*/  ISETP.GT.U32.AND P1, PT, R18, 0x1, PT ;  /* 0x000000011200780c */ /* 0x000fda0003f24070 */
[----:B0-----:R-:W-:Y:S05]  /*2780*/  @P1 BRA `(.L_x_28) ;  /* 0x0000000000041947 */ /* 0x001fea0003800000 */
[----:B------:R-:W-:Y:S01]  /*2790*/  BPT.TRAP 0x1 ;  /* 0x000000040000795c */ /* 0x000fe20000300000 */
.L_x_28:
[----:B------:R-:W-:Y:S01]  /*27a0*/  UIADD3 UR5, UR5, 0x1, URZ ;  /* 0x0000000105057890 */ /* 0x000fe2000fffe03f */
[C---:B------:R-:W-:Y:S01]  /*27b0*/  ISETP.GT.AND P2, PT, R0.reuse, 0x1, PT ;  /* 0x000000010000780c */ /* 0x040fe20003f44270 */
[----:B------:R-:W-:Y:S02]  /*27c0*/  VIADD R3, R3, 0x1 ;  /* 0x0000000103037836 */ /* 0x000fe40000000000 */
[----:B------:R-:W-:Y:S01]  /*27d0*/  UISETP.NE.AND UP0, UPT, UR5, 0x3, UPT ;  /* 0x000000030500788c */ /* 0x000fe2000bf05270 */
[----:B------:R-:W-:Y:S02]  /*27e0*/  VIADD R0, R0, 0xffffffff ;  /* 0xffffffff00007836 */ /* 0x000fe40000000000 */
[C---:B------:R-:W-:Y:S01]  /*27f0*/  ISETP.NE.AND P1, PT, R3.reuse, 0x3, PT ;  /* 0x000000030300780c */ /* 0x040fe20003f25270 */
[----:B------:R-:W-:Y:S02]  /*2800*/  USEL UR6, URZ, 0x1, UP0 ;  /* 0x000000013f067887 */ /* 0x000fe40008000000 */
[----:B------:R-:W-:Y:S01]  /*2810*/  USEL UR5, UR5, URZ, UP0 ;  /* 0x0000003f05057287 */ /* 0x000fe20008000000 */
[----:B------:R-:W-:-:S03]  /*2820*/  SEL R3, R3, RZ, P1 ;  /* 0x000000ff03037207 */ /* 0x000fc60000800000 */
[----:B------:R-:W-:Y:S01]  /*2830*/  LOP3.LUT R7, R7, UR6, RZ, 0x3c, !PT ;  /* 0x0000000607077c12 */ /* 0x000fe2000f8e3cff */
[----:B------:R-:W-:Y:S07]  /*2840*/  @P2 BRA `(.L_x_29) ;  /* 0xfffffff400c82947 */ /* 0x000fee000383ffff */
.L_x_22:
[----:B01----:R-:W0:Y:S02]  /*2850*/  LDC R0, c[0x0][0x28c] ;  /* 0x0000a300ff007b82 */ /* 0x003e240000000800 */
[----:B0-----:R-:W-:-:S13]  /*2860*/  ISETP.GE.AND P1, PT, R0, 0x1, PT ;  /* 0x000000010000780c */ /* 0x001fda0003f26270 */
[----:B------:R-:W-:Y:S05]  /*2870*/  @!P1 BRA `(.L_x_30) ;  /* 0x0000000000449947 */ /* 0x000fea0003800000 */
[----:B------:R-:W-:Y:S05]  /*2880*/  @!P0 BRA `(.L_x_31) ;  /* 0x0000000000048947 */ /* 0x000fea0003800000 */
[----:B------:R-:W-:Y:S01]  /*2890*/  BPT.TRAP 0x1 ;  /* 0x000000040000795c */ /* 0x000fe20000300000 */
.L_x_31:
[----:B------:R-:W-:-:S13]  /*28a0*/  ISETP.NE.AND P0, PT, R22, RZ, PT ;  /* 0x000000ff1600720c */ /* 0x000fda0003f05270 */
[----:B------:R-:W-:-:S05]  /*28b0*/  VOTEU.ANY UP0, P0 ;  /* 0x00000000003f7886 */ /* 0x000fca0000000100 */
[----:B------:R-:W-:-:S06]  /*28c0*/  @UP0 UIADD3 UR4, UR44, UR42, URZ ;  /* 0x0000002a2c040290 */ /* 0x000fcc000fffe03f */
[----:B------:R-:W-:Y:S02]  /*28d0*/  IMAD.U32 R4, RZ, RZ, UR4 ;  /* 0x00000004ff047e24 */ /* 0x000fe4000f8e00ff */
[----:B------:R-:W-:Y:S02]  /*28e0*/  IMAD.U32 R3, RZ, RZ, UR4 ;  /* 0x00000004ff037e24 */ /* 0x000fe4000f8e00ff */
[----:B------:R-:W-:-:S05]  /*28f0*/  @P0 IMAD.WIDE.U32 R4, R4, -0x55555555, RZ ;  /* 0xaaaaaaab04040825 */ /* 0x000fca00078e00ff */
[----:B------:R-:W-:-:S05]  /*2900*/  @P0 SHF.R.U32.HI R0, RZ, 0x1, R5 ;  /* 0x00000001ff000819 */ /* 0x000fca0000011605 */
[----:B------:R-:W-:-:S04]  /*2910*/  @P0 IMAD R0, R0, -0x3, R3 ;  /* 0xfffffffd00000824 */ /* 0x000fc800078e0203 */
[----:B------:R-:W-:-:S04]  /*2920*/  @P0 IMAD R0, R0, 0x8, R6 ;  /* 0x0000000800000824 */ /* 0x000fc800078e0206 */
[----:B------:R-:W-:-:S05]  /*2930*/  @P0 VIADD R0, R0, 0x18 ;  /* 0x0000001800000836 */ /* 0x000fca0000000000 */
[----:B------:R-:W-:-:S04]  /*2940*/  @P0 PRMT R0, R19, 0x654, R0 ;  /* 0x0000065413000816 */ /* 0x000fc80000000000 */
[----:B------:R0:W-:Y:S01]  /*2950*/  @P0 SYNCS.ARRIVE.TRANS64.RED.A1T0 RZ, [R0+URZ], RZ ;  /* 0x000000ff00ff09a7 */ /* 0x0001e2000810043f */
[----:B------:R-:W-:-:S13]  /*2960*/  ISETP.GT.U32.AND P0, PT, R18, 0x1, PT ;  /* 0x000000011200780c */ /* 0x000fda0003f04070 */
[----:B0-----:R-:W-:Y:S05]  /*2970*/  @P0 BRA `(.L_x_30) ;  /* 0x0000000000040947 */ /* 0x001fea0003800000 */
[----:B------:R-:W-:Y:S01]  /*2980*/  BPT.TRAP 0x1 ;  /* 0x000000040000795c */ /* 0x000fe20000300000 */
.L_x_30:
[----:B------:R-:W-:Y:S01]  /*2990*/  IMAD.SHL.U32 R103, R103, 0x40, RZ ;  /* 0x0000004067677824 */ /* 0x000fe200078e00ff */
[----:B------:R-:W-:Y:S01]  /*29a0*/  UIADD3 UR42, UR43, UR42, URZ ;  /* 0x0000002a2b2a7290 */ /* 0x000fe2000fffe03f */
[----:B------:R-:W-:Y:S01]  /*29b0*/  SHF.R.S32.HI R9, RZ, 0x1f, R23 ;  /* 0x0000001fff097819 */ /* 0x000fe20000011417 */
[----:B------:R-:W-:Y:S01]  /*29c0*/  UISETP.GE.U32.AND UP1, UPT, UR43, 0x3, UPT ;  /* 0x000000032b00788c */ /* 0x000fe2000bf26070 */
[----:B------:R-:W-:Y:S01]  /*29d0*/  IMAD R3, R111, 0xc0, RZ ;  /* 0x000000c06f037824 */ /* 0x000fe200078e02ff */
[----:B------:R-:W-:Y:S01]  /*29e0*/  ULDC UR7, c[0x0][0x288] ;  /* 0x0000a20000077ab9 */ /* 0x000fe20000000800 */
[C---:B------:R-:W-:Y:S01]  /*29f0*/  LOP3.LUT R10, R103.reuse, 0x6, R98, 0xf8, !PT ;  /* 0x00000006670a7812 */ /* 0x040fe200078ef862 */
[----:B------:R-:W-:Y:S01]  /*2a00*/  UISETP.GT.U32.AND UP0, UPT, UR42, 0x2, UPT ;  /* 0x000000022a00788c */ /* 0x000fe2000bf04070 */
[----:B------:R-:W-:Y:S01]  /*2a10*/  ISETP.GE.AND P0, PT, R103, UR7, PT ;  /* 0x0000000767007c0c */ /* 0x000fe2000bf06270 */
[----:B------:R-:W-:Y:S01]  /*2a20*/  ULDC.64 UR4, c[0x0][0x5d0] ;  /* 0x0001740000047ab9 */ /* 0x000fe20000000a00 */
[--C-:B------:R-:W-:Y:S01]  /*2a30*/  SHF.R.S32.HI R11, RZ, 0x1f, R10.reuse ;  /* 0x0000001fff0b7819 */ /* 0x100fe2000001140a */
[----:B------:R-:W-:Y:S01]  /*2a40*/  ULDC UR10, c[0x0][0x284] ;  /* 0x0000a100000a7ab9 */ /* 0x000fe20000000800 */
[----:B------:R-:W-:Y:S01]  /*2a50*/  IMAD R0, R9, UR4, RZ ;  /* 0x0000000409007c24 */ /* 0x000fe2000f8e02ff */
[----:B------:R-:W-:Y:S01]  /*2a60*/  UISETP.LT.U32.AND UP0, UPT, UR43, 0x3, UP0 ;  /* 0x000000032b00788c */ /* 0x000fe20008701070 */
[----:B------:R-:W-:Y:S01]  /*2a70*/  ISETP.GE.OR P0, PT, R3, UR10, P0 ;  /* 0x0000000a03007c0c */ /* 0x000fe20008706670 */
[----:B------:R-:W-:Y:S01]  /*2a80*/  IMAD.WIDE.U32 R4, R23, UR4, R10 ;  /* 0x0000000417047c25 */ /* 0x000fe2000f8e000a */
[----:B------:R-:W-:Y:S01]  /*2a90*/  ULDC.64 UR8, c[0x0][0x5c8] ;  /* 0x0001720000087ab9 */ /* 0x000fe20000000a00 */
[----:B------:R-:W-:-:S02]  /*2aa0*/  USEL UR6, URZ, 0x1, !UP0 ;  /* 0x000000013f067887 */ /* 0x000fc4000c000000 */
[----:B------:R-:W-:Y:S01]  /*2ab0*/  IMAD R7, R23, UR5, R0 ;  /* 0x0000000517077c24 */ /* 0x000fe2000f8e0200 */
[----:B------:R-:W-:Y:S01]  /*2ac0*/  @UP1 UIMAD.WIDE.U32 UR4, UR42, -0x55555555, URZ ;  /* 0xaaaaaaab2a0418a5 */ /* 0x000fe2000f8e003f */
[----:B------:R-:W-:Y:S01]  /*2ad0*/  IMAD.WIDE R110, R111, 0xc0, R88 ;  /* 0x000000c06f6e7825 */ /* 0x000fe200078e0258 */
[----:B------:R-:W-:Y:S02]  /*2ae0*/  ULOP3.LUT UR40, UR40, UR6, URZ, 0x3c, !UPT ;  /* 0x0000000628287292 */ /* 0x000fe4000f8e3c3f */
[----:B------:R-:W-:Y:S01]  /*2af0*/  @UP1 USHF.R.U32.HI UR4, URZ, 0x1, UR5 ;  /* 0x000000013f041899 */ /* 0x000fe20008011605 */
[----:B------:R-:W-:Y:S02]  /*2b00*/  IMAD.IADD R5, R5, 0x1, R7 ;  /* 0x0000000105057824 */ /* 0x000fe400078e0207 */
[----:B------:R-:W-:Y:S01]  /*2b10*/  IMAD R7, R111, UR8, RZ ;  /* 0x000000086f077c24 */ /* 0x000fe2000f8e02ff */
[----:B------:R-:W-:Y:S01]  /*2b20*/  @UP1 ULOP3.LUT UR40, UR40, 0x1, UR4, 0x78, !UPT ;  /* 0x0000000128281892 */ /* 0x000fe2000f8e7804 */
[----:B------:R-:W-:-:S04]  /*2b30*/  IMAD.WIDE.U32 R112, R110, UR8, R4 ;  /* 0x000000086e707c25 */ /* 0x000fc8000f8e0004 */
[----:B------:R-:W-:Y:S02]  /*2b40*/  IMAD R7, R110, UR9, R7 ;  /* 0x000000096e077c24 */ /* 0x000fe4000f8e0207 */
[----:B------:R-:W-:Y:S01]  /*2b50*/  IMAD.MOV.U32 R0, RZ, RZ, -0x1 ;  /* 0xffffffffff007424 */ /* 0x000fe200078e00ff */
[----:B------:R-:W-:Y:S06]  /*2b60*/  @P0 BRA `(.L_x_32) ;  /* 0x0000004800980947 */ /* 0x000fec0003800000 */
[----:B-----5:R-:W-:Y:S01]  /*2b70*/  FSETP.NEU.AND P1, PT, R91, RZ, PT ;  /* 0x000000ff5b00720b */ /* 0x020fe20003f2d000 */
[----:B------:R-:W-:Y:S01]  /*2b80*/  IMAD.IADD R4, R92, 0x1, -R103 ;  /* 0x000000015c047824 */ /* 0x000fe200078e0a67 */
[----:B------:R-:W-:Y:S01]  /*2b90*/  BSSY B0, `(.L_x_32) ;  /* 0x00004a3000007945 */ /* 0x000fe20003800000 */
[----:B------:R-:W-:Y:S02]  /*2ba0*/  IMAD.IADD R3, R102, 0x1, -R3 ;  /* 0x0000000166037824 */ /* 0x000fe400078e0a03 */
[----:B------:R-:W-:Y:S01]  /*2bb0*/  IMAD.IADD R21, R113, 0x1, R7 ;  /* 0x0000000171157824 */ /* 0x000fe200078e0207 */
[----:B------:R-:W-:-:S04]  /*2bc0*/  ISETP.GT.AND P6, PT, R4, RZ, PT ;  /* 0x000000ff0400720c */ /* 0x000fc80003fc4270 */
[----:B------:R-:W-:-:S03]  /*2bd0*/  ISETP.GT.AND P0, PT, R3, RZ, P6 ;  /* 0x000000ff0300720c */ /* 0x000fc60003704270 */
[----:B------:R-:W-:Y:S10]  /*2be0*/  @!P1 BRA `(.L_x_33) ;  /* 0x0000003400089947 */ /* 0x000ff40003800000 */
[----:B------:R-:W0:Y:S01]  /*2bf0*/  LDC.64 R14, c[0x0][0x5b8] ;  /* 0x00016e00ff0e7b82 */ /* 0x000e220000000a00 */
[----:B------:R-:W-:-:S07]  /*2c00*/  ULDC.64 UR4, c[0x0][0x5c0] ;  /* 0x0001700000047ab9 */ /* 0x000fce0000000a00 */
[----:B------:R-:W1:Y:S08]  /*2c10*/  LDC.64 R108, c[0x0][0x5b0] ;  /* 0x00016c00ff6c7b82 */ /* 0x000e700000000a00 */
[----:B------:R-:W2:Y:S01]  /*2c20*/  LDC.64 R12, c[0x0][0x5a8] ;  /* 0x00016a00ff0c7b82 */ /* 0x000ea20000000a00 */
[-C--:B0-----:R-:W-:Y:S02]  /*2c30*/  IMAD R6, R9, R14.reuse, RZ ;  /* 0x0000000e09067224 */ /* 0x081fe400078e02ff */
[----:B------:R-:W-:-:S04]  /*2c40*/  IMAD.WIDE.U32 R106, R23, R14, R10 ;  /* 0x0000000e176a7225 */ /* 0x000fc800078e000a */
[----:B------:R-:W-:Y:S02]  /*2c50*/  IMAD R103, R23, R15, R6 ;  /* 0x0000000f17677224 */ /* 0x000fe400078e0206 */
[-C--:B-1----:R-:W-:Y:S02]  /*2c60*/  IMAD R5, R111, R108.reuse, RZ ;  /* 0x0000006c6f057224 */ /* 0x082fe400078e02ff */
[----:B------:R-:W-:Y:S02]  /*2c70*/  IMAD.IADD R105, R107, 0x1, R103 ;  /* 0x000000016b697824 */ /* 0x000fe400078e0267 */
[----:B------:R-:W-:Y:S02]  /*2c80*/  IMAD.MOV.U32 R104, RZ, RZ, R106 ;  /* 0x000000ffff687224 */ /* 0x000fe400078e006a */
[C---:B------:R-:W-:Y:S02]  /*2c90*/  IMAD R113, R110.reuse, R109, R5 ;  /* 0x0000006d6e717224 */ /* 0x040fe400078e0205 */
[----:B------:R-:W-:-:S04]  /*2ca0*/  IMAD.WIDE.U32 R6, R110, R108, R104 ;  /* 0x0000006c6e067225 */ /* 0x000fc800078e0068 */
[----:B------:R-:W-:Y:S01]  /*2cb0*/  IMAD.IADD R5, R7, 0x1, R113 ;  /* 0x0000000107057824 */ /* 0x000fe200078e0271 */
[----:B--2---:R-:W-:-:S04]  /*2cc0*/  LEA R8, P1, R6, R12, 0x1 ;  /* 0x0000000c06087211 */ /* 0x004fc800078208ff */
[----:B------:R-:W-:-:S05]  /*2cd0*/  LEA.HI.X R9, R6, R13, R5, 0x1, P1 ;  /* 0x0000000d06097211 */ /* 0x000fca00008f0c05 */
[----:B------:R0:W2:Y:S01]  /*2ce0*/  @P0 LDG.E.LTC128B.U16 R5, desc[UR36][R8.64] ;  /* 0x0000002408050981 */ /* 0x0000a2000c1e1520 */
[----:B------:R-:W-:Y:S01]  /*2cf0*/  ISETP.GT.AND P4, PT, R4, 0x1, PT ;  /* 0x000000010400780c */ /* 0x000fe20003f84270 */
[----:B------:R-:W-:Y:S01]  /*2d00*/  IMAD.WIDE.U32 R6, R110, R108, R10 ;  /* 0x0000006c6e067225 */ /* 0x000fe200078e000a */
[----:B------:R-:W-:Y:S01]  /*2d10*/  BSSY B1, `(.L_x_34) ;  /* 0x0000013000017945 */ /* 0x000fe20003800000 */
[C---:B------:R-:W-:Y:S02]  /*2d20*/  SHF.L.U64.HI R115, R108.reuse, 0x3, R109 ;  /* 0x000000036c737819 */ /* 0x040fe4000001026d */
[----:B------:R-:W-:Y:S01]  /*2d30*/  IMAD.IADD R7, R113, 0x1, R7 ;  /* 0x0000000171077824 */ /* 0x000fe200078e0207 */
[----:B------:R-:W-:Y:S01]  /*2d40*/  P2R R119, PR, RZ, 0x10 ;  /* 0x00000010ff777803 */ /* 0x000fe20000000000 */
[----:B------:R-:W-:Y:S02]  /*2d50*/  IMAD.SHL.U32 R114, R108, 0x8, RZ ;  /* 0x000000086c727824 */ /* 0x000fe400078e00ff */
[----:B------:R-:W-:-:S04]  /*2d60*/  IMAD.WIDE.U32 R6, R23, R14, R6 ;  /* 0x0000000e17067225 */ /* 0x000fc800078e0006 */
[----:B------:R-:W-:Y:S01]  /*2d70*/  IMAD.IADD R7, R103, 0x1, R7 ;  /* 0x0000000167077824 */ /* 0x000fe200078e0207 */
[----:B0-----:R-:W-:-:S04]  /*2d80*/  LEA R8, P2, R6, R12, 0x1 ;  /* 0x0000000c06087211 */ /* 0x001fc800078408ff */
[----:B------:R-:W-:Y:S01]  /*2d90*/  LEA.HI.X R9, R6, R13, R7, 0x1, P2 ;  /* 0x0000000d06097211 */ /* 0x000fe200010f0c07 */
[----:B--2---:R-:W-:-:S04]  /*2da0*/  IMAD.U32 R20, R5, 0x10000, RZ ;  /* 0x0001000005147824 */ /* 0x004fc800078e00ff */
[----:B------:R-:W-:Y:S01]  /*2db0*/  FMUL R15, R20, R91 ;  /* 0x0000005b140f7220 */ /* 0x000fe20000400000 */
[----:B------:R-:W-:-:S03]  /*2dc0*/  LEA R20, P1, R112, UR4, 0x1 ;  /* 0x0000000470147c11 */ /* 0x000fc6000f8208ff */
[----:B------:R-:W-:Y:S01]  /*2dd0*/  FFMA R15, R56, R90, R15 ;  /* 0x0000005a380f7223 */ /* 0x000fe2000000000f */
[----:B------:R-:W-:Y:S02]  /*2de0*/  LEA.HI.X R21, R112, UR5, R21, 0x1, P1 ;  /* 0x0000000570157c11 */ /* 0x000fe400088f0c15 */
[----:B------:R-:W-:Y:S02]  /*2df0*/  ISETP.GT.AND P1, PT, R3, RZ, P4 ;  /* 0x000000ff0300720c */ /* 0x000fe40002724270 */
[----:B------:R-:W-:-:S05]  /*2e00*/  F2FP.BF16.F32.PACK_AB R15, RZ, R15 ;  /* 0x0000000fff0f723e */ /* 0x000fca00000010ff */
[----:B------:R0:W-:Y:S06]  /*2e10*/  @P0 STG.E.U16 desc[UR36][R20.64], R15 ;  /* 0x0000000f14000986 */ /* 0x0001ec000c101524 */
[----:B------:R-:W-:Y:S05]  /*2e20*/  @!P1 BRA `(.L_x_35) ;  /* 0x0000000000049947 */ /* 0x000fea0003800000 */
[----:B------:R1:W5:Y:S02]  /*2e30*/  LDG.E.LTC128B.U16 R5, desc[UR36][R8.64+0x2] ;  /* 0x0000022408057981 */ /* 0x000364000c1e1520 */
.L_x_35:
[----:B------:R-:W-:Y:S05]  /*2e40*/  BSYNC B1 ;  /* 0x0000000000017941 */ /* 0x000fea0003800000 */
.L_x_34:
[----:B------:R-:W-:Y:S01]  /*2e50*/  IMAD.WIDE.U32 R116, R110, R108, R114 ;  /* 0x0000006c6e747225 */ /* 0x000fe200078e0072 */
[----:B------:R-:W-:Y:S02]  /*2e60*/  ISETP.GT.AND P0, PT, R3, 0x8, P6 ;  /* 0x000000080300780c */ /* 0x000fe40003704270 */
[C---:B0----5:R-:W-:Y:S01]  /*2e70*/  PRMT R15, R5.reuse, 0x7610, R15 ;  /* 0x00007610050f7816 */ /* 0x061fe2000000000f */
[----:B------:R-:W-:Y:S01]  /*2e80*/  IMAD.U32 R6, R5, 0x10000, RZ ;  /* 0x0001000005067824 */ /* 0x000fe200078e00ff */
[----:B------:R-:W-:Y:S01]  /*2e90*/  IADD3 R7, P2, R106, R116, RZ ;  /* 0x000000746a077210 */ /* 0x000fe20007f5e0ff */
[----:B------:R-:W-:Y:S02]  /*2ea0*/  IMAD.IADD R113, R113, 0x1, R117 ;  /* 0x0000000171717824 */ /* 0x000fe400078e0275 */
[----:B------:R-:W-:Y:S02]  /*2eb0*/  FMUL R6, R6, R91 ;  /* 0x0000005b06067220 */ /* 0x000fe40000400000 */
[----:B------:R-:W-:-:S02]  /*2ec0*/  IMAD.X R56, R113, 0x1, R105, P2 ;  /* 0x0000000171387824 */ /* 0x000fc400010e0669 */
[----:B------:R-:W-:Y:S01]  /*2ed0*/  FFMA R57, R57, R90, R6 ;  /* 0x0000005a39397223 */ /* 0x000fe20000000006 */
[----:B------:R-:W-:-:S04]  /*2ee0*/  LEA R6, P2, R7, R12, 0x1 ;  /* 0x0000000c07067211 */ /* 0x000fc800078408ff */
[----:B------:R-:W-:Y:S02]  /*2ef0*/  F2FP.BF16.F32.PACK_AB R57, RZ, R57 ;  /* 0x00000039ff39723e */ /* 0x000fe400000010ff */
[----:B------:R-:W-:-:S03]  /*2f00*/  LEA.HI.X R7, R7, R13, R56, 0x1, P2 ;  /* 0x0000000d07077211 */ /* 0x000fc600010f0c38 */
[----:B------:R0:W-:Y:S04]  /*2f10*/  @P1 STG.E.U16 desc[UR36][R20.64+0x2], R57 ;  /* 0x0000023914001986 */ /* 0x0001e8000c101524 */
[----:B------:R-:W2:Y:S01]  /*2f20*/  @P0 LDG.E.LTC128B.U16 R15, desc[UR36][R6.64] ;  /* 0x00000024060f0981 */ /* 0x000ea2000c1e1520 */
[----:B------:R-:W-:Y:S01]  /*2f30*/  IMAD.SHL.U32 R121, R96, 0x2, RZ ;  /* 0x0000000260797824 */ /* 0x000fe200078e00ff */
[----:B------:R-:W-:Y:S01]  /*2f40*/  IADD3 R116, P1, R10, R116, RZ ;  /* 0x000000740a747210 */ /* 0x000fe20007f3e0ff */
[----:B------:R-:W-:Y:S01]  /*2f50*/  BSSY B1, `(.L_x_36) ;  /* 0x0000011000017945 */ /* 0x000fe20003800000 */
[----:B------:R-:W-:Y:S02]  /*2f60*/  SHF.L.U64.HI R123, R96, 0x1, R95 ;  /* 0x00000001607b7819 */ /* 0x000fe4000001025f */
[----:B------:R-:W-:Y:S01]  /*2f70*/  IADD3 R112, P2, R121, R20, RZ ;  /* 0x0000001479707210 */ /* 0x000fe20007f5e0ff */
[----:B------:R-:W-:Y:S01]  /*2f80*/  IMAD.X R117, R11, 0x1, R113, P1 ;  /* 0x000000010b757824 */ /* 0x000fe200008e0671 */
[----:B------:R-:W-:-:S03]  /*2f90*/  ISETP.GT.AND P1, PT, R3, 0x8, P4 ;  /* 0x000000080300780c */ /* 0x000fc60002724270 */
[----:B------:R-:W-:Y:S02]  /*2fa0*/  IMAD.X R113, R123, 0x1, R21, P2 ;  /* 0x000000017b717824 */ /* 0x000fe400010e0615 */
[----:B------:R-:W-:-:S04]  /*2fb0*/  IMAD.WIDE.U32 R116, R23, R14, R116 ;  /* 0x0000000e17747225 */ /* 0x000fc800078e0074 */
[----:B0-----:R-:W-:Y:S02]  /*2fc0*/  IMAD.IADD R57, R103, 0x1, R117 ;  /* 0x0000000167397824 */ /* 0x001fe400078e0275 */
[----:B--2---:R-:W-:-:S04]  /*2fd0*/  IMAD.U32 R56, R15, 0x10000, RZ ;  /* 0x000100000f387824 */ /* 0x004fc800078e00ff */
[----:B------:R-:W-:Y:S01]  /*2fe0*/  FMUL R5, R56, R91 ;  /* 0x0000005b38057220 */ /* 0x000fe20000400000 */
[----:B------:R-:W-:-:S03]  /*2ff0*/  LEA R56, P3, R116, R12, 0x1 ;  /* 0x0000000c74387211 */ /* 0x000fc600078608ff */
[----:B------:R-:W-:Y:S01]  /*3000*/  FFMA R5, R58, R90, R5 ;  /* 0x0000005a3a057223 */ /* 0x000fe20000000005 */
[----:B------:R-:W-:-:S04]  /*3010*/  LEA.HI.X R57, R116, R13, R57, 0x1, P3 ;  /* 0x0000000d74397211 */ /* 0x000fc800018f0c39 */
[----:B------:R-:W-:-:S05]  /*3020*/  F2FP.BF16.F32.PACK_AB R5, RZ, R5 ;  /* 0x00000005ff05723e */ /* 0x000fca00000010ff */
[----:B------:R0:W-:Y:S01]  /*3030*/  @P0 STG.E.U16 desc[UR36][R112.64], R5 ;  /* 0x0000000570000986 */ /* 0x0001e2000c101524 */
[----:B------:R-:W-:Y:S05]  /*3040*/  @!P1 BRA `(.L_x_37) ;  /* 0x0000000000049947 */ /* 0x000fea0003800000 */
[----:B------:R2:W5:Y:S02]  /*3050*/  LDG.E.LTC128B.U16 R15, desc[UR36][R56.64+0x2] ;  /* 0x00000224380f7981 */ /* 0x000564000c1e1520 */
.L_x_37:
[----:B------:R-:W-:Y:S05]  /*3060*/  BSYNC B1 ;  /* 0x0000000000017941 */ /* 0x000fea0003800000 */
.L_x_36:
[----:B-----5:R-:W-:Y:S01]  /*3070*/  IMAD.U32 R6, R15, 0x10000, RZ ;  /* 0x000100000f067824 */ /* 0x020fe200078e00ff */
[----:B------:R-:W-:Y:S01]  /*3080*/  ISETP.GT.AND P4, PT, R4, 0x8, PT ;  /* 0x000000080400780c */ /* 0x000fe20003f84270 */
[----:B------:R-:W-:Y:S01]  /*3090*/  IMAD.MOV.U32 R58, RZ, RZ, R112 ;  /* 0x000000ffff3a7224 */ /* 0x000fe200078e0070 */
[----:B------:R-:W-:Y:S01]  /*30a0*/  BSSY B1, `(.L_x_38) ;  /* 0x000000b000017945 */ /* 0x000fe20003800000 */
[----:B------:R-:W-:Y:S01]  /*30b0*/  FMUL R6, R6, R91 ;  /* 0x0000005b06067220 */ /* 0x000fe20000400000 */
[----:B------:R-:W-:Y:S02]  /*30c0*/  ISETP.GT.AND P0, PT, R3, RZ, P4 ;  /* 0x000000ff0300720c */ /* 0x000fe40002704270 */
[----:B------:R-:W-:Y:S01]  /*30d0*/  P2R R117, PR, RZ, 0x10 ;  /* 0x00000010ff757803 */ /* 0x000fe20000000000 */
[----:B------:R-:W-:Y:S01]  /*30e0*/  FFMA R6, R59, R90, R6 ;  /* 0x0000005a3b067223 */ /* 0x000fe20000000006 */
[----:B------:R-:W-:Y:S01]  /*30f0*/  IMAD.MOV.U32 R59, RZ, RZ, R113 ;  /* 0x000000ffff3b7224 */ /* 0x000fe200078e0071 */
[----:B------:R-:W-:-:S03]  /*3100*/  PRMT R116, R15, 0x7610, R116 ;  /* 0x000076100f747816 */ /* 0x000fc60000000074 */
[----:B------:R-:W-:-:S05]  /*3110*/  F2FP.BF16.F32.PACK_AB R6, RZ, R6 ;  /* 0x00000006ff06723e */ /* 0x000fca00000010ff */
[----:B------:R3:W-:Y:S01]  /*3120*/  @P1 STG.E.U16 desc[UR36][R58.64+0x2], R6 ;  /* 0x000002063a001986 */ /* 0x0007e2000c101524 */
[----:B------:R-:W-:Y:S05]  /*3130*/  @!P0 BRA `(.L_x_39) ;  /* 0x0000000000048947 */ /* 0x000fea0003800000 */
[----:B------:R4:W5:Y:S02]  /*3140*/  LDG.E.LTC128B.U16 R116, desc[UR36][R8.64+0x10] ;  /* 0x0000102408747981 */ /* 0x000964000c1e1520 */
.L_x_39:
[----:B------:R-:W-:Y:S05]  /*3150*/  BSYNC B1 ;  /* 0x0000000000017941 */ /* 0x000fea0003800000 */
.L_x_38:
[----:B---3-5:R-:W-:Y:S01]  /*3160*/  IMAD.U32 R6, R116, 0x10000, RZ ;  /* 0x0001000074067824 */ /* 0x028fe200078e00ff */
[C---:B0-----:R-:W-:Y:S01]  /*3170*/  SHF.L.U64.HI R5, R97.reuse, 0x1, R94 ;  /* 0x0000000161057819 */ /* 0x041fe2000001025e */
[----:B------:R-:W-:Y:S01]  /*3180*/  IMAD.SHL.U32 R15, R97, 0x2, RZ ;  /* 0x00000002610f7824 */ /* 0x000fe200078e00ff */
[----:B------:R-:W-:Y:S01]  /*3190*/  ISETP.GT.AND P3, PT, R4, 0x9, PT ;  /* 0x000000090400780c */ /* 0x000fe20003f64270 */
[----:B------:R-:W-:Y:S01]  /*31a0*/  FMUL R7, R6, R91 ;  /* 0x0000005b06077220 */ /* 0x000fe20000400000 */
[----:B------:R-:W-:Y:S02]  /*31b0*/  BSSY B1, `(.L_x_40) ;  /* 0x000000a000017945 */ /* 0x000fe40003800000 */
[----:B------:R-:W-:Y:S01]  /*31c0*/  IADD3 R6, P1, P2, R15, R20, R121 ;  /* 0x000000140f067210 */ /* 0x000fe20007a3e079 */
[----:B------:R-:W-:Y:S01]  /*31d0*/  FFMA R60, R60, R90, R7 ;  /* 0x0000005a3c3c7223 */ /* 0x000fe20000000007 */
[----:B------:R-:W-:Y:S02]  /*31e0*/  P2R R120, PR, RZ, 0x8 ;  /* 0x00000008ff787803 */ /* 0x000fe40000000000 */
[----:B------:R-:W-:-:S02]  /*31f0*/  IADD3.X R7, R5, R21, R123, P1, P2 ;  /* 0x0000001505077210 */ /* 0x000fc40000fe447b */
[----:B------:R-:W-:Y:S02]  /*3200*/  F2FP.BF16.F32.PACK_AB R60, RZ, R60 ;  /* 0x0000003cff3c723e */ /* 0x000fe400000010ff */
[----:B------:R-:W-:-:S03]  /*3210*/  ISETP.GT.AND P1, PT, R3, RZ, P3 ;  /* 0x000000ff0300720c */ /* 0x000fc60001f24270 */
[----:B------:R0:W-:Y:S10]  /*3220*/  @P0 STG.E.U16 desc[UR36][R20.64+0x10], R60 ;  /* 0x0000103c14000986 */ /* 0x0001f4000c101524 */
[----:B------:R-:W-:Y:S05]  /*3230*/  @!P1 BRA `(.L_x_41) ;  /* 0x0000000000049947 */ /* 0x000fea0003800000 */
[----:B------:R3:W5:Y:S02]  /*3240*/  LDG.E.LTC128B.U16 R116, desc[UR36][R8.64+0x12] ;  /* 0x0000122408747981 */ /* 0x000764000c1e1520 */
.L_x_41:
[----:B------:R-:W-:Y:S05]  /*3250*/  BSYNC B1 ;  /* 0x0000000000017941 */ /* 0x000fea0003800000 */
.L_x_40:
[----:B0----5:R-:W-:Y:S01]  /*3260*/  IMAD.U32 R60, R116, 0x10000, RZ ;  /* 0x00010000743c7824 */ /* 0x021fe200078e00ff */
[----:B------:R-:W-:Y:S01]  /*3270*/  ISETP.GT.AND P0, PT, R3, 0x8, P4 ;  /* 0x000000080300780c */ /* 0x000fe20002704270 */
[----:B------:R-:W-:Y:S02]  /*3280*/  BSSY B1, `(.L_x_42) ;  /* 0x0000007000017945 */ /* 0x000fe40003800000 */
[----:B------:R-:W-:-:S04]  /*3290*/  FMUL R60, R60, R91 ;  /* 0x0000005b3c3c7220 */ /* 0x000fc80000400000 */
[----:B------:R-:W-:-:S05]  /*32a0*/  FFMA R60, R61, R90, R60 ;  /* 0x0000005a3d3c7223 */ /* 0x000fca000000003c */
[----:B------:R-:W-:-:S05]  /*32b0*/  F2FP.BF16.F32.PACK_AB R60, RZ, R60 ;  /* 0x0000003cff3c723e */ /* 0x000fca00000010ff */
[----:B------:R0:W-:Y:S01]  /*32c0*/  @P1 STG.E.U16 desc[UR36][R20.64+0x12], R60 ;  /* 0x0000123c14001986 */ /* 0x0001e2000c101524 */
[----:B------:R-:W-:Y:S05]  /*32d0*/  @!P0 BRA `(.L_x_43) ;  /* 0x0000000000048947 */ /* 0x000fea0003800000 */
[----:B------:R0:W5:Y:S02]  /*32e0*/  LDG.E.LTC128B.U16 R116, desc[UR36][R56.64+0x10] ;  /* 0x0000102438747981 */ /* 0x000164000c1e1520 */
.L_x_43:
[----:B------:R-:W-:Y:S05]  /*32f0*/  BSYNC B1 ;  /* 0x0000000000017941 */ /* 0x000fea0003800000 */
.L_x_42:
        /* <DEDUP_REMOVED lines=9> */
.L_x_45:
[----:B------:R-:W-:Y:S05]  /*3390*/  BSYNC B1 ;  /* 0x0000000000017941 */ /* 0x000fea0003800000 */
.L_x_44:
[----:B-----5:R-:W-:Y:S01]  /*33a0*/  IMAD.U32 R60, R116, 0x10000, RZ ;  /* 0x00010000743c7824 */ /* 0x020fe200078e00ff */
[----:B------:R-:W-:Y:S01]  /*33b0*/  IADD3 R123, P0, R110, 0x80, RZ ;  /* 0x000000806e7b7810 */ /* 0x000fe20007f1e0ff */
[----:B------:R-:W-:Y:S01]  /*33c0*/  BSSY B1, `(.L_x_46) ;  /* 0x000000b000017945 */ /* 0x000fe20003800000 */
[----:B------:R-:W-:Y:S01]  /*33d0*/  ISETP.GT.AND P2, PT, R4, 0x10, PT ;  /* 0x000000100400780c */ /* 0x000fe20003f44270 */
[----:B------:R-:W-:Y:S02]  /*33e0*/  FMUL R60, R60, R91 ;  /* 0x0000005b3c3c7220 */ /* 0x000fe40000400000 */
[----:B------:R-:W-:Y:S01]  /*33f0*/  IMAD.X R111, RZ, RZ, R111, P0 ;  /* 0x000000ffff6f7224 */ /* 0x000fe200000e066f */
[----:B------:R-:W-:Y:S01]  /*3400*/  ISETP.GT.AND P0, PT, R3, RZ, P2 ;  /* 0x000000ff0300720c */ /* 0x000fe20001704270 */
[----:B------:R-:W-:Y:S01]  /*3410*/  FFMA R60, R63, R90, R60 ;  /* 0x0000005a3f3c7223 */ /* 0x000fe2000000003c */
[----:B------:R-:W-:-:S04]  /*3420*/  P2R R121, PR, RZ, 0x4 ;  /* 0x00000004ff797803 */ /* 0x000fc80000000000 */
[----:B------:R-:W-:-:S05]  /*3430*/  F2FP.BF16.F32.PACK_AB R60, RZ, R60 ;  /* 0x0000003cff3c723e */ /* 0x000fca00000010ff */
[----:B------:R0:W-:Y:S02]  /*3440*/  @P1 STG.E.U16 desc[UR36][R58.64+0x12], R60 ;  /* 0x0000123c3a001986 */ /* 0x0001e4000c101524 */
[----:B------:R-:W-:Y:S05]  /*3450*/  @!P0 BRA `(.L_x_47) ;  /* 0x0000000000048947 */ /* 0x000fea0003800000 */
[----:B------:R0:W5:Y:S02]  /*3460*/  LDG.E.LTC128B.U16 R116, desc[UR36][R8.64+0x20] ;  /* 0x0000202408747981 */ /* 0x000164000c1e1520 */
.L_x_47:
[----:B------:R-:W-:Y:S05]  /*3470*/  BSYNC B1 ;  /* 0x0000000000017941 */ /* 0x000fea0003800000 */
.L_x_46:
[----:B0----5:R-:W-:Y:S01]  /*3480*/  IMAD.U32 R60, R116, 0x10000, RZ ;  /* 0x00010000743c7824 */ /* 0x021fe200078e00ff */
[----:B------:R-:W-:Y:S01]  /*3490*/  ISETP.GT.AND P1, PT, R4, 0x11, PT ;  /* 0x000000110400780c */ /* 0x000fe20003f24270 */
[-C--:B------:R-:W-:Y:S01]  /*34a0*/  IMAD.WIDE.U32 R62, R123, R108.reuse, R10 ;  /* 0x0000006c7b3e7225 */ /* 0x080fe200078e000a */
[----:B------:R-:W-:Y:S03]  /*34b0*/  BSSY B1, `(.L_x_48) ;  /* 0x0000021000017945 */ /* 0x000fe60003800000 */
[----:B------:R-:W-:Y:S01]  /*34c0*/  FMUL R61, R60, R91 ;  /* 0x0000005b3c3d7220 */ /* 0x000fe20000400000 */
[----:B------:R-:W-:-:S03]  /*34d0*/  IMAD R60, R111, R108, RZ ;  /* 0x0000006c6f3c7224 */ /* 0x000fc600078e02ff */
[----:B------:R-:W-:Y:S01]  /*34e0*/  FFMA R61, R64, R90, R61 ;  /* 0x0000005a403d7223 */ /* 0x000fe2000000003d */
[----:B------:R-:W-:-:S04]  /*34f0*/  IMAD R107, R123, R109, R60 ;  /* 0x0000006d7b6b7224 */ /* 0x000fc800078e023c */
[----:B------:R-:W-:Y:S01]  /*3500*/  F2FP.BF16.F32.PACK_AB R61, RZ, R61 ;  /* 0x0000003dff3d723e */ /* 0x000fe200000010ff */
[----:B------:R-:W-:-:S03]  /*3510*/  IMAD.IADD R63, R107, 0x1, R63 ;  /* 0x000000016b3f7824 */ /* 0x000fc600078e023f */
[----:B------:R-:W-:Y:S01]  /*3520*/  PRMT R64, R61, 0x7610, R64 ;  /* 0x000076103d407816 */ /* 0x000fe20000000040 */
[----:B------:R-:W-:-:S04]  /*3530*/  IMAD.WIDE.U32 R60, R123, R108, R104 ;  /* 0x0000006c7b3c7225 */ /* 0x000fc800078e0068 */
[----:B------:R0:W-:Y:S01]  /*3540*/  @P0 STG.E.U16 desc[UR36][R20.64+0x20], R64 ;  /* 0x0000204014000986 */ /* 0x0001e2000c101524 */
[----:B------:R-:W-:Y:S01]  /*3550*/  IMAD.WIDE.U32 R110, R23, R14, R62 ;  /* 0x0000000e176e7225 */ /* 0x000fe200078e003e */
[----:B------:R-:W-:-:S03]  /*3560*/  LEA R62, P0, R60, R12, 0x1 ;  /* 0x0000000c3c3e7211 */ /* 0x000fc600078008ff */
[----:B------:R-:W-:Y:S02]  /*3570*/  IMAD.IADD R61, R61, 0x1, R107 ;  /* 0x000000013d3d7824 */ /* 0x000fe400078e026b */
[----:B------:R-:W-:-:S03]  /*3580*/  IMAD.WIDE.U32 R108, R123, R108, R114 ;  /* 0x0000006c7b6c7225 */ /* 0x000fc600078e0072 */
[----:B------:R-:W-:Y:S01]  /*3590*/  LEA.HI.X R63, R60, R13, R61, 0x1, P0 ;  /* 0x0000000d3c3f7211 */ /* 0x000fe200000f0c3d */
[----:B------:R-:W-:Y:S01]  /*35a0*/  IMAD.IADD R61, R103, 0x1, R111 ;  /* 0x00000001673d7824 */ /* 0x000fe200078e026f */
[----:B------:R-:W-:Y:S01]  /*35b0*/  LEA R60, P0, R110, R12, 0x1 ;  /* 0x0000000c6e3c7211 */ /* 0x000fe200078008ff */
[----:B------:R-:W-:-:S03]  /*35c0*/  IMAD.IADD R107, R107, 0x1, R109 ;  /* 0x000000016b6b7824 */ /* 0x000fc600078e026d */
[----:B------:R-:W-:Y:S02]  /*35d0*/  LEA.HI.X R61, R110, R13, R61, 0x1, P0 ;  /* 0x0000000d6e3d7211 */ /* 0x000fe400000f0c3d */
[----:B------:R-:W-:-:S05]  /*35e0*/  IADD3 R106, P0, R106, R108, RZ ;  /* 0x0000006c6a6a7210 */ /* 0x000fca0007f1e0ff */
[----:B0-----:R-:W-:Y:S01]  /*35f0*/  IMAD.X R64, R107, 0x1, R105, P0 ;  /* 0x000000016b407824 */ /* 0x001fe200000e0669 */
[----:B------:R-:W-:-:S05]  /*3600*/  IADD3 R104, P0, R10, R108, RZ ;  /* 0x0000006c0a687210 */ /* 0x000fca0007f1e0ff */
[----:B------:R-:W-:Y:S01]  /*3610*/  IMAD.X R105, R11, 0x1, R107, P0 ;  /* 0x000000010b697824 */ /* 0x000fe200000e066b */
[----:B------:R-:W-:Y:S01]  /*3620*/  LEA R10, P0, R106, R12, 0x1 ;  /* 0x0000000c6a0a7211 */ /* 0x000fe200078008ff */
[----:B------:R-:W-:-:S03]  /*3630*/  IMAD.WIDE.U32 R104, R23, R14, R104 ;  /* 0x0000000e17687225 */ /* 0x000fc600078e0068 */
[----:B------:R-:W-:Y:S01]  /*3640*/  LEA.HI.X R11, R106, R13, R64, 0x1, P0 ;  /* 0x0000000d6a0b7211 */ /* 0x000fe200000f0c40 */
[----:B------:R-:W-:Y:S01]  /*3650*/  IMAD.IADD R103, R103, 0x1, R105 ;  /* 0x0000000167677824 */ /* 0x000fe200078e0269 */
[----:B------:R-:W-:-:S04]  /*3660*/  LEA R12, P0, R104, R12, 0x1 ;  /* 0x0000000c680c7211 */ /* 0x000fc800078008ff */
[----:B------:R-:W-:Y:S02]  /*3670*/  LEA.HI.X R13, R104, R13, R103, 0x1, P0 ;  /* 0x0000000d680d7211 */ /* 0x000fe400000f0c67 */
[----:B------:R-:W-:Y:S02]  /*3680*/  ISETP.GT.AND P0, PT, R3, RZ, P1 ;  /* 0x000000ff0300720c */ /* 0x000fe40000f04270 */
[----:B------:R-:W-:-:S11]  /*3690*/  P2R R103, PR, RZ, 0x2 ;  /* 0x00000002ff677803 */ /* 0x000fd60000000000 */
[----:B------:R-:W-:Y:S05]  /*36a0*/  @!P0 BRA `(.L_x_49) ;  /* 0x0000000000048947 */ /* 0x000fea0003800000 */
[----:B------:R0:W5:Y:S02]  /*36b0*/  LDG.E.LTC128B.U16 R116, desc[UR36][R8.64+0x22] ;  /* 0x0000222408747981 */ /* 0x000164000c1e1520 */
.L_x_49:
[----:B------:R-:W-:Y:S05]  /*36c0*/  BSYNC B1 ;  /* 0x0000000000017941 */ /* 0x000fea0003800000 */
.L_x_48:
[----:B-----5:R-:W-:Y:S01]  /*36d0*/  IMAD.U32 R14, R116, 0x10000, RZ ;  /* 0x00010000740e7824 */ /* 0x020fe200078e00ff */
[----:B------:R-:W-:Y:S03]  /*36e0*/  BSSY B1, `(.L_x_50) ;  /* 0x0000008000017945 */ /* 0x000fe60003800000 */
[----:B------:R-:W-:-:S04]  /*36f0*/  FMUL R14, R14, R91 ;  /* 0x0000005b0e0e7220 */ /* 0x000fc80000400000 */
[----:B------:R-:W-:-:S05]  /*3700*/  FFMA R14, R65, R90, R14 ;  /* 0x0000005a410e7223 */ /* 0x000fca000000000e */
[----:B------:R-:W-:-:S05]  /*3710*/  F2FP.BF16.F32.PACK_AB R14, RZ, R14 ;  /* 0x0000000eff0e723e */ /* 0x000fca00000010ff */
[----:B------:R0:W-:Y:S01]  /*3720*/  @P0 STG.E.U16 desc[UR36][R20.64+0x22], R14 ;  /* 0x0000220e14000986 */ /* 0x0001e2000c101524 */
[----:B------:R-:W-:-:S13]  /*3730*/  ISETP.GT.AND P0, PT, R3, 0x8, P2 ;  /* 0x000000080300780c */ /* 0x000fda0001704270 */
[----:B0-----:R-:W-:Y:S05]  /*3740*/  @!P0 BRA `(.L_x_51) ;  /* 0x0000000000048947 */ /* 0x001fea0003800000 */
[----:B------:R0:W5:Y:S02]  /*3750*/  LDG.E.LTC128B.U16 R116, desc[UR36][R56.64+0x20] ;  /* 0x0000202438747981 */ /* 0x000164000c1e1520 */
.L_x_51:
[----:B------:R-:W-:Y:S05]  /*3760*/  BSYNC B1 ;  /* 0x0000000000017941 */ /* 0x000fea0003800000 */
.L_x_50:
        /* <DEDUP_REMOVED lines=9> */
.L_x_53:
[----:B------:R-:W-:Y:S05]  /*3800*/  BSYNC B1 ;  /* 0x0000000000017941 */ /* 0x000fea0003800000 */
.L_x_52:
[----:B-----5:R-:W-:Y:S01]  /*3810*/  IMAD.U32 R14, R116, 0x10000, RZ ;  /* 0x00010000740e7824 */ /* 0x020fe200078e00ff */
[----:B------:R-:W-:Y:S01]  /*3820*/  ISETP.GT.AND P2, PT, R4, 0x18, PT ;  /* 0x000000180400780c */ /* 0x000fe20003f44270 */
[----:B------:R-:W-:Y:S02]  /*3830*/  BSSY B1, `(.L_x_54) ;  /* 0x0000009000017945 */ /* 0x000fe40003800000 */
[----:B------:R-:W-:Y:S01]  /*3840*/  FMUL R14, R14, R91 ;  /* 0x0000005b0e0e7220 */ /* 0x000fe20000400000 */
[----:B------:R-:W-:-:S03]  /*3850*/  P2R R104, PR, RZ, 0x4 ;  /* 0x00000004ff687803 */ /* 0x000fc60000000000 */
[----:B------:R-:W-:-:S05]  /*3860*/  FFMA R14, R67, R90, R14 ;  /* 0x0000005a430e7223 */ /* 0x000fca000000000e */
[----:B------:R-:W-:-:S05]  /*3870*/  F2FP.BF16.F32.PACK_AB R14, RZ, R14 ;  /* 0x0000000eff0e723e */ /* 0x000fca00000010ff */
[----:B------:R0:W-:Y:S01]  /*3880*/  @P0 STG.E.U16 desc[UR36][R58.64+0x22], R14 ;  /* 0x0000220e3a000986 */ /* 0x0001e2000c101524 */
[----:B------:R-:W-:-:S13]  /*3890*/  ISETP.GT.AND P0, PT, R3, RZ, P2 ;  /* 0x000000ff0300720c */ /* 0x000fda0001704270 */
[----:B0-----:R-:W-:Y:S05]  /*38a0*/  @!P0 BRA `(.L_x_55) ;  /* 0x0000000000048947 */ /* 0x001fea0003800000 */
[----:B------:R0:W5:Y:S02]  /*38b0*/  LDG.E.LTC128B.U16 R116, desc[UR36][R8.64+0x30] ;  /* 0x0000302408747981 */ /* 0x000164000c1e1520 */
.L_x_55:
[----:B------:R-:W-:Y:S05]  /*38c0*/  BSYNC B1 ;  /* 0x0000000000017941 */ /* 0x000fea0003800000 */
.L_x_54:
[----:B-----5:R-:W-:Y:S01]  /*38d0*/  IMAD.U32 R14, R116, 0x10000, RZ ;  /* 0x00010000740e7824 */ /* 0x020fe200078e00ff */
[----:B------:R-:W-:Y:S01]  /*38e0*/  ISETP.GT.AND P1, PT, R4, 0x19, PT ;  /* 0x000000190400780c */ /* 0x000fe20003f24270 */
[----:B------:R-:W-:Y:S02]  /*38f0*/  BSSY B1, `(.L_x_56) ;  /* 0x0000009000017945 */ /* 0x000fe40003800000 */
[----:B------:R-:W-:-:S04]  /*3900*/  FMUL R23, R14, R91 ;  /* 0x0000005b0e177220 */ /* 0x000fc80000400000 */
[----:B------:R-:W-:Y:S01]  /*3910*/  FFMA R23, R68, R90, R23 ;  /* 0x0000005a44177223 */ /* 0x000fe20000000017 */
[----:B------:R-:W-:-:S04]  /*3920*/  P2R R68, PR, RZ, 0x2 ;  /* 0x00000002ff447803 */ /* 0x000fc80000000000 */
[----:B------:R-:W-:-:S05]  /*3930*/  F2FP.BF16.F32.PACK_AB R23, RZ, R23 ;  /* 0x00000017ff17723e */ /* 0x000fca00000010ff */
[----:B------:R0:W-:Y:S01]  /*3940*/  @P0 STG.E.U16 desc[UR36][R20.64+0x30], R23 ;  /* 0x0000301714000986 */ /* 0x0001e2000c101524 */
[----:B------:R-:W-:-:S13]  /*3950*/  ISETP.GT.AND P0, PT, R3, RZ, P1 ;  /* 0x000000ff0300720c */ /* 0x000fda0000f04270 */
[----:B0-----:R-:W-:Y:S05]  /*3960*/  @!P0 BRA `(.L_x_57) ;  /* 0x0000000000048947 */ /* 0x001fea0003800000 */
[----:B------:R0:W5:Y:S02]  /*3970*/  LDG.E.LTC128B.U16 R116, desc[UR36][R8.64+0x32] ;  /* 0x0000322408747981 */ /* 0x000164000c1e1520 */
.L_x_57:
[----:B------:R-:W-:Y:S05]  /*3980*/  BSYNC B1 ;  /* 0x0000000000017941 */ /* 0x000fea0003800000 */
.L_x_56:
        /* <DEDUP_REMOVED lines=9> */
.L_x_59:
[----:B------:R-:W-:Y:S05]  /*3a20*/  BSYNC B1 ;  /* 0x0000000000017941 */ /* 0x000fea0003800000 */
.L_x_58:
        /* <DEDUP_REMOVED lines=9> */
.L_x_61:
[----:B------:R-:W-:Y:S05]  /*3ac0*/  BSYNC B1 ;  /* 0x0000000000017941 */ /* 0x000fea0003800000 */
.L_x_60:
        /* <DEDUP_REMOVED lines=11> */
.L_x_63:
[----:B------:R-:W-:Y:S05]  /*3b80*/  BSYNC B1 ;  /* 0x0000000000017941 */ /* 0x000fea0003800000 */
.L_x_62:
        /* <DEDUP_REMOVED lines=11> */
.L_x_65:
[----:B------:R-:W-:Y:S05]  /*3c40*/  BSYNC B1 ;  /* 0x0000000000017941 */ /* 0x000fea0003800000 */
.L_x_64:
        /* <DEDUP_REMOVED lines=9> */
.L_x_67:
[----:B------:R-:W-:Y:S05]  /*3ce0*/  BSYNC B1 ;  /* 0x0000000000017941 */ /* 0x000fea0003800000 */
.L_x_66:
        /* <DEDUP_REMOVED lines=9> */
.L_x_69:
[----:B------:R-:W-:Y:S05]  /*3d80*/  BSYNC B1 ;  /* 0x0000000000017941 */ /* 0x000fea0003800000 */
.L_x_68:
        /* <DEDUP_REMOVED lines=11> */
.L_x_71:
[----:B------:R-:W-:Y:S05]  /*3e40*/  BSYNC B1 ;  /* 0x0000000000017941 */ /* 0x000fea0003800000 */
.L_x_70:
        /* <DEDUP_REMOVED lines=11> */
.L_x_73:
[----:B------:R-:W-:Y:S05]  /*3f00*/  BSYNC B1 ;  /* 0x0000000000017941 */ /* 0x000fea0003800000 */
.L_x_72:
        /* <DEDUP_REMOVED lines=9> */
.L_x_75:
[----:B------:R-:W-:Y:S05]  /*3fa0*/  BSYNC B1 ;  /* 0x0000000000017941 */ /* 0x000fea0003800000 */
.L_x_74:
        /* <DEDUP_REMOVED lines=9> */
.L_x_77:
[----:B------:R-:W-:Y:S05]  /*4040*/  BSYNC B1 ;  /* 0x0000000000017941 */ /* 0x000fea0003800000 */
.L_x_76:
[----:B-----5:R-:W-:Y:S01]  /*4050*/  IMAD.U32 R14, R116, 0x10000, RZ ;  /* 0x00010000740e7824 */ /* 0x020fe200078e00ff */
[----:B------:R-:W-:Y:S01]  /*4060*/  ISETP.GT.AND P3, PT, R4, 0x30, PT ;  /* 0x000000300400780c */ /* 0x000fe20003f64270 */
[----:B------:R-:W-:Y:S02]  /*4070*/  BSSY B1, `(.L_x_78) ;  /* 0x0000008000017945 */ /* 0x000fe40003800000 */
[----:B------:R-:W-:-:S04]  /*4080*/  FMUL R14, R14, R91 ;  /* 0x0000005b0e0e7220 */ /* 0x000fc80000400000 */
[----:B------:R-:W-:-:S05]  /*4090*/  FFMA R14, R79, R90, R14 ;  /* 0x0000005a4f0e7223 */ /* 0x000fca000000000e */
[----:B------:R-:W-:-:S05]  /*40a0*/  F2FP.BF16.F32.PACK_AB R14, RZ, R14 ;  /* 0x0000000eff0e723e */ /* 0x000fca00000010ff */
[----:B------:R0:W-:Y:S01]  /*40b0*/  @P0 STG.E.U16 desc[UR36][R58.64+0x52], R14 ;  /* 0x0000520e3a000986 */ /* 0x0001e2000c101524 */
[----:B------:R-:W-:-:S13]  /*40c0*/  ISETP.GT.AND P0, PT, R3, RZ, P3 ;  /* 0x000000ff0300720c */ /* 0x000fda0001f04270 */
[----:B0-----:R-:W-:Y:S05]  /*40d0*/  @!P0 BRA `(.L_x_79) ;  /* 0x0000000000048947 */ /* 0x001fea0003800000 */
[----:B------:R0:W5:Y:S02]  /*40e0*/  LDG.E.LTC128B.U16 R116, desc[UR36][R8.64+0x60] ;  /* 0x0000602408747981 */ /* 0x000164000c1e1520 */
.L_x_79:
[----:B------:R-:W-:Y:S05]  /*40f0*/  BSYNC B1 ;  /* 0x0000000000017941 */ /* 0x000fea0003800000 */
.L_x_78:
        /* <DEDUP_REMOVED lines=10> */
.L_x_81:
[----:B------:R-:W-:Y:S05]  /*41a0*/  BSYNC B1 ;  /* 0x0000000000017941 */ /* 0x000fea0003800000 */
.L_x_80:
        /* <DEDUP_REMOVED lines=9> */
.L_x_83:
[----:B------:R-:W-:Y:S05]  /*4240*/  BSYNC B1 ;  /* 0x0000000000017941 */ /* 0x000fea0003800000 */
.L_x_82:
        /* <DEDUP_REMOVED lines=9> */
.L_x_85:
[----:B------:R-:W-:Y:S05]  /*42e0*/  BSYNC B1 ;  /* 0x0000000000017941 */ /* 0x000fea0003800000 */
.L_x_84:
        /* <DEDUP_REMOVED lines=10> */
.L_x_87:
[----:B------:R-:W-:Y:S05]  /*4390*/  BSYNC B1 ;  /* 0x0000000000017941 */ /* 0x000fea0003800000 */
.L_x_86:
[----:B-----5:R-:W-:Y:S01]  /*43a0*/  IMAD.U32 R14, R116, 0x10000, RZ ;  /* 0x00010000740e7824 */ /* 0x020fe200078e00ff */
[----:B------:R-:W-:Y:S03]  /*43b0*/  BSSY B1, `(.L_x_88) ;  /* 0x000000f000017945 */ /* 0x000fe60003800000 */
[----:B------:R-:W-:-:S04]  /*43c0*/  FMUL R23, R14, R91 ;  /* 0x0000005b0e177220 */ /* 0x000fc80000400000 */
[----:B------:R-:W-:-:S05]  /*43d0*/  FFMA R23, R84, R90, R23 ;  /* 0x0000005a54177223 */ /* 0x000fca0000000017 */
[----:B------:R-:W-:-:S05]  /*43e0*/  F2FP.BF16.F32.PACK_AB R23, RZ, R23 ;  /* 0x00000017ff17723e */ /* 0x000fca00000010ff */
[----:B------:R0:W-:Y:S01]  /*43f0*/  @P0 STG.E.U16 desc[UR36][R20.64+0x70], R23 ;  /* 0x0000701714000986 */ /* 0x0001e2000c101524 */
[----:B------:R-:W-:-:S05]  /*4400*/  IADD3 R64, P0, R15, R112, RZ ;  /* 0x000000700f407210 */ /* 0x000fca0007f1e0ff */
[----:B------:R-:W-:Y:S01]  /*4410*/  IMAD.X R65, R5, 0x1, R113, P0 ;  /* 0x0000000105417824 */ /* 0x000fe200000e0671 */
[----:B------:R-:W-:-:S05]  /*4420*/  IADD3 R66, P0, R15, R112, RZ ;  /* 0x000000700f427210 */ /* 0x000fca0007f1e0ff */
[----:B------:R-:W-:Y:S01]  /*4430*/  IMAD.X R67, R5, 0x1, R113, P0 ;  /* 0x0000000105437824 */ /* 0x000fe200000e0671 */
[----:B------:R-:W-:-:S05]  /*4440*/  IADD3 R14, P0, R15, R20, RZ ;  /* 0x000000140f0e7210 */ /* 0x000fca0007f1e0ff */
[----:B------:R-:W-:Y:S01]  /*4450*/  IMAD.X R15, R5, 0x1, R21, P0 ;  /* 0x00000001050f7824 */ /* 0x000fe200000e0615 */
[----:B------:R-:W-:-:S04]  /*4460*/  ISETP.GT.AND P0, PT, R4, 0x39, PT ;  /* 0x000000390400780c */ /* 0x000fc80003f04270 */
[----:B------:R-:W-:-:S13]  /*4470*/  ISETP.GT.AND P4, PT, R3, RZ, P0 ;  /* 0x000000ff0300720c */ /* 0x000fda0000784270 */
[----:B0-----:R-:W-:Y:S05]  /*4480*/  @!P4 BRA `(.L_x_89) ;  /* 0x000000000004c947 */ /* 0x001fea0003800000 */
[----:B------:R0:W5:Y:S02]  /*4490*/  LDG.E.LTC128B.U16 R116, desc[UR36][R8.64+0x72] ;  /* 0x0000722408747981 */ /* 0x000164000c1e1520 */
.L_x_89:
[----:B------:R-:W-:Y:S05]  /*44a0*/  BSYNC B1 ;  /* 0x0000000000017941 */ /* 0x000fea0003800000 */
.L_x_88:
        /* <DEDUP_REMOVED lines=9> */
.L_x_91:
[----:B------:R-:W-:Y:S05]  /*4540*/  BSYNC B1 ;  /* 0x0000000000017941 */ /* 0x000fea0003800000 */
.L_x_90:
        /* <DEDUP_REMOVED lines=9> */
.L_x_93:
[----:B------:R-:W-:Y:S05]  /*45e0*/  BSYNC B1 ;  /* 0x0000000000017941 */ /* 0x000fea0003800000 */
.L_x_92:
[----:B-----5:R-:W-:-:S04]  /*45f0*/  IMAD.U32 R4, R116, 0x10000, RZ ;  /* 0x0001000074047824 */ /* 0x020fc800078e00ff */
[----:B------:R-:W-:-:S04]  /*4600*/  FMUL R4, R4, R91 ;  /* 0x0000005b04047220 */ /* 0x000fc80000400000 */
[----:B------:R-:W-:-:S05]  /*4610*/  FFMA R4, R87, R90, R4 ;  /* 0x0000005a57047223 */ /* 0x000fca0000000004 */
[----:B------:R-:W-:-:S04]  /*4620*/  F2FP.BF16.F32.PACK_AB R4, RZ, R4 ;  /* 0x00000004ff04723e */ /* 0x000fc800000010ff */
[----:B-1-34-:R-:W-:-:S05]  /*4630*/  PRMT R8, R4, 0x7610, R8 ;  /* 0x0000761004087816 */ /* 0x01afca0000000008 */
[----:B------:R1:W-:Y:S01]  /*4640*/  @P4 STG.E.U16 desc[UR36][R58.64+0x72], R8 ;  /* 0x000072083a004986 */ /* 0x0003e2000c101524 */
[----:B------:R-:W-:-:S13]  /*4650*/  ISETP.GT.AND P4, PT, R3, 0x80, P6 ;  /* 0x000000800300780c */ /* 0x000fda0003784270 */
[----:B------:R-:W3:Y:S01]  /*4660*/  @P4 LDG.E.LTC128B.U16 R116, desc[UR36][R62.64] ;  /* 0x000000243e744981 */ /* 0x000ee2000c1e1520 */
[----:B------:R-:W-:Y:S01]  /*4670*/  BSSY B1, `(.L_x_94) ;  /* 0x000000a000017945 */ /* 0x000fe20003800000 */
[----:B---3--:R-:W-:-:S04]  /*4680*/  IMAD.U32 R4, R116, 0x10000, RZ ;  /* 0x0001000074047824 */ /* 0x008fc800078e00ff */
[----:B------:R-:W-:-:S04]  /*4690*/  FMUL R5, R4, R91 ;  /* 0x0000005b04057220 */ /* 0x000fc80000400000 */
[----:B------:R-:W-:-:S05]  /*46a0*/  FFMA R5, R24, R90, R5 ;  /* 0x0000005a18057223 */ /* 0x000fca0000000005 */
[----:B------:R-:W-:-:S05]  /*46b0*/  F2FP.BF16.F32.PACK_AB R5, RZ, R5 ;  /* 0x00000005ff05723e */ /* 0x000fca00000010ff */
[----:B------:R1:W-:Y:S01]  /*46c0*/  @P4 STG.E.U16 desc[UR36][R14.64], R5 ;  /* 0x000000050e004986 */ /* 0x0003e2000c101524 */
[----:B------:R-:W-:-:S04]  /*46d0*/  ISETP.NE.AND P4, PT, R119, RZ, PT ;  /* 0x000000ff7700720c */ /* 0x000fc80003f85270 */
[----:B------:R-:W-:-:S13]  /*46e0*/  ISETP.GT.AND P4, PT, R3, 0x80, P4 ;  /* 0x000000800300780c */ /* 0x000fda0002784270 */
[----:B-1----:R-:W-:Y:S05]  /*46f0*/  @!P4 BRA `(.L_x_95) ;  /* 0x000000000004c947 */ /* 0x002fea0003800000 */
[----:B------:R1:W5:Y:S02]  /*4700*/  LDG.E.LTC128B.U16 R116, desc[UR36][R60.64+0x2] ;  /* 0x000002243c747981 */ /* 0x000364000c1e1520 */
.L_x_95:
[----:B------:R-:W-:Y:S05]  /*4710*/  BSYNC B1 ;  /* 0x0000000000017941 */ /* 0x000fea0003800000 */
.L_x_94:
[----:B-----5:R-:W-:Y:S01]  /*4720*/  IMAD.U32 R4, R116, 0x10000, RZ ;  /* 0x0001000074047824 */ /* 0x020fe200078e00ff */
[----:B------:R-:W-:Y:S01]  /*4730*/  ISETP.GT.AND P6, PT, R3, 0x88, P6 ;  /* 0x000000880300780c */ /* 0x000fe200037c4270 */
[----:B------:R-:W-:Y:S01]  /*4740*/  @P4 IMAD.MOV.U32 R5, RZ, RZ, R15 ;  /* 0x000000ffff054224 */ /* 0x000fe200078e000f */
[----:B------:R-:W-:Y:S01]  /*4750*/  BSSY B1, `(.L_x_96) ;  /* 0x0000009000017945 */ /* 0x000fe20003800000 */
[----:B------:R-:W-:-:S04]  /*4760*/  FMUL R4, R4, R91 ;  /* 0x0000005b04047220 */ /* 0x000fc80000400000 */
[----:B------:R-:W-:-:S05]  /*4770*/  FFMA R4, R25, R90, R4 ;  /* 0x0000005a19047223 */ /* 0x000fca0000000004 */
[----:B------:R-:W-:-:S04]  /*4780*/  F2FP.BF16.F32.PACK_AB R4, RZ, R4 ;  /* 0x00000004ff04723e */ /* 0x000fc800000010ff */
[----:B------:R-:W-:Y:S01]  /*4790*/  PRMT R8, R4, 0x7610, R8 ;  /* 0x0000761004087816 */ /* 0x000fe20000000008 */
[----:B------:R-:W-:-:S05]  /*47a0*/  @P4 IMAD.MOV.U32 R4, RZ, RZ, R14 ;  /* 0x000000ffff044224 */ /* 0x000fca00078e000e */
[----:B------:R3:W-:Y:S01]  /*47b0*/  @P4 STG.E.U16 desc[UR36][R4.64+0x2], R8 ;  /* 0x0000020804004986 */ /* 0x0007e2000c101524 */
[----:B------:R-:W-:Y:S05]  /*47c0*/  @!P6 BRA `(.L_x_97) ;  /* 0x000000000004e947 */ /* 0x000fea0003800000 */
[----:B------:R4:W5:Y:S02]  /*47d0*/  LDG.E.LTC128B.U16 R116, desc[UR36][R10.64] ;  /* 0x000000240a747981 */ /* 0x000964000c1e1520 */
.L_x_97:
[----:B------:R-:W-:Y:S05]  /*47e0*/  BSYNC B1 ;  /* 0x0000000000017941 */ /* 0x000fea0003800000 */
.L_x_96:
[----:B---3-5:R-:W-:Y:S01]  /*47f0*/  IMAD.U32 R4, R116, 0x10000, RZ ;  /* 0x0001000074047824 */ /* 0x028fe200078e00ff */
[----:B------:R-:W-:Y:S01]  /*4800*/  ISETP.NE.AND P4, PT, R119, RZ, PT ;  /* 0x000000ff7700720c */ /* 0x000fe20003f85270 */
[----:B------:R-:W-:Y:S02]  /*4810*/  BSSY B1, `(.L_x_98) ;  /* 0x0000008000017945 */ /* 0x000fe40003800000 */
[----:B------:R-:W-:Y:S01]  /*4820*/  FMUL R5, R4, R91 ;  /* 0x0000005b04057220 */ /* 0x000fe20000400000 */
[----:B------:R-:W-:-:S03]  /*4830*/  ISETP.GT.AND P4, PT, R3, 0x88, P4 ;  /* 0x000000880300780c */ /* 0x000fc60002784270 */
[----:B------:R-:W-:-:S05]  /*4840*/  FFMA R5, R26, R90, R5 ;  /* 0x0000005a1a057223 */ /* 0x000fca0000000005 */
[----:B------:R-:W-:-:S05]  /*4850*/  F2FP.BF16.F32.PACK_AB R5, RZ, R5 ;  /* 0x00000005ff05723e */ /* 0x000fca00000010ff */
[----:B------:R3:W-:Y:S01]  /*4860*/  @P6 STG.E.U16 desc[UR36][R64.64], R5 ;  /* 0x0000000540006986 */ /* 0x0007e2000c101524 */
[----:B------:R-:W-:Y:S05]  /*4870*/  @!P4 BRA `(.L_x_99) ;  /* 0x000000000004c947 */ /* 0x000fea0003800000 */
[----:B------:R0:W5:Y:S02]  /*4880*/  LDG.E.LTC128B.U16 R116, desc[UR36][R12.64+0x2] ;  /* 0x000002240c747981 */ /* 0x000164000c1e1520 */
.L_x_99:
[----:B------:R-:W-:Y:S05]  /*4890*/  BSYNC B1 ;  /* 0x0000000000017941 */ /* 0x000fea0003800000 */
.L_x_98:
[----:B-----5:R-:W-:Y:S01]  /*48a0*/  IMAD.U32 R4, R116, 0x10000, RZ ;  /* 0x0001000074047824 */ /* 0x020fe200078e00ff */
[----:B------:R-:W-:Y:S01]  /*48b0*/  ISETP.NE.AND P6, PT, R117, RZ, PT ;  /* 0x000000ff7500720c */ /* 0x000fe20003fc5270 */
[----:B------:R-:W-:Y:S02]  /*48c0*/  BSSY B1, `(.L_x_100) ;  /* 0x0000008000017945 */ /* 0x000fe40003800000 */
[----:B------:R-:W-:-:S04]  /*48d0*/  FMUL R4, R4, R91 ;  /* 0x0000005b04047220 */ /* 0x000fc80000400000 */
[----:B------:R-:W-:-:S05]  /*48e0*/  FFMA R4, R27, R90, R4 ;  /* 0x0000005a1b047223 */ /* 0x000fca0000000004 */
[----:B------:R-:W-:-:S05]  /*48f0*/  F2FP.BF16.F32.PACK_AB R4, RZ, R4 ;  /* 0x00000004ff04723e */ /* 0x000fca00000010ff */
[----:B------:R0:W-:Y:S01]  /*4900*/  @P4 STG.E.U16 desc[UR36][R66.64+0x2], R4 ;  /* 0x0000020442004986 */ /* 0x0001e2000c101524 */
[----:B------:R-:W-:-:S13]  /*4910*/  ISETP.GT.AND P4, PT, R3, 0x80, P6 ;  /* 0x000000800300780c */ /* 0x000fda0003784270 */
[----:B0-----:R-:W-:Y:S05]  /*4920*/  @!P4 BRA `(.L_x_101) ;  /* 0x000000000004c947 */ /* 0x001fea0003800000 */
[----:B------:R0:W5:Y:S02]  /*4930*/  LDG.E.LTC128B.U16 R116, desc[UR36][R60.64+0x10] ;  /* 0x000010243c747981 */ /* 0x000164000c1e1520 */
.L_x_101:
[----:B------:R-:W-:Y:S05]  /*4940*/  BSYNC B1 ;  /* 0x0000000000017941 */ /* 0x000fea0003800000 */
.L_x_100:
[----:B-----5:R-:W-:Y:S01]  /*4950*/  IMAD.U32 R4, R116, 0x10000, RZ ;  /* 0x0001000074047824 */ /* 0x020fe200078e00ff */
[----:B------:R-:W-:Y:S01]  /*4960*/  ISETP.NE.AND P6, PT, R120, RZ, PT ;  /* 0x000000ff7800720c */ /* 0x000fe20003fc5270 */
[----:B------:R-:W-:Y:S02]  /*4970*/  BSSY B1, `(.L_x_102) ;  /* 0x000000b000017945 */ /* 0x000fe40003800000 */
[----:B---3--:R-:W-:Y:S01]  /*4980*/  FMUL R5, R4, R91 ;  /* 0x0000005b04057220 */ /* 0x008fe20000400000 */
[----:B------:R-:W-:-:S03]  /*4990*/  @P4 IMAD.MOV.U32 R4, RZ, RZ, R14 ;  /* 0x000000ffff044224 */ /* 0x000fc600078e000e */
[----:B------:R-:W-:-:S05]  /*49a0*/  FFMA R5, R28, R90, R5 ;  /* 0x0000005a1c057223 */ /* 0x000fca0000000005 */
[----:B------:R-:W-:-:S04]  /*49b0*/  F2FP.BF16.F32.PACK_AB R5, RZ, R5 ;  /* 0x00000005ff05723e */ /* 0x000fc800000010ff */
[----:B------:R-:W-:Y:S01]  /*49c0*/  PRMT R8, R5, 0x7610, R8 ;  /* 0x0000761005087816 */ /* 0x000fe20000000008 */
[----:B------:R-:W-:-:S05]  /*49d0*/  @P4 IMAD.MOV.U32 R5, RZ, RZ, R15 ;  /* 0x000000ffff054224 */ /* 0x000fca00078e000f */
[----:B------:R3:W-:Y:S01]  /*49e0*/  @P4 STG.E.U16 desc[UR36][R4.64+0x10], R8 ;  /* 0x0000100804004986 */ /* 0x0007e2000c101524 */
[----:B------:R-:W-:-:S13]  /*49f0*/  ISETP.GT.AND P4, PT, R3, 0x80, P6 ;  /* 0x000000800300780c */ /* 0x000fda0003784270 */
[----:B---3--:R-:W-:Y:S05]  /*4a00*/  @!P4 BRA `(.L_x_103) ;  /* 0x000000000004c947 */ /* 0x008fea0003800000 */
[----:B------:R3:W5:Y:S02]  /*4a10*/  LDG.E.LTC128B.U16 R116, desc[UR36][R60.64+0x12] ;  /* 0x000012243c747981 */ /* 0x000764000c1e1520 */
.L_x_103:
[----:B------:R-:W-:Y:S05]  /*4a20*/  BSYNC B1 ;  /* 0x0000000000017941 */ /* 0x000fea0003800000 */
.L_x_102:
[----:B-----5:R-:W-:Y:S01]  /*4a30*/  IMAD.U32 R4, R116, 0x10000, RZ ;  /* 0x0001000074047824 */ /* 0x020fe200078e00ff */
[----:B------:R-:W-:Y:S01]  /*4a40*/  BSSY B1, `(.L_x_104) ;  /* 0x000000c000017945 */ /* 0x000fe20003800000 */
[----:B------:R-:W-:Y:S02]  /*4a50*/  @P4 IMAD.MOV.U32 R5, RZ, RZ, R15 ;  /* 0x000000ffff054224 */ /* 0x000fe400078e000f */
[----:B------:R-:W-:-:S04]  /*4a60*/  FMUL R4, R4, R91 ;  /* 0x0000005b04047220 */ /* 0x000fc80000400000 */
[----:B------:R-:W-:-:S05]  /*4a70*/  FFMA R4, R29, R90, R4 ;  /* 0x0000005a1d047223 */ /* 0x000fca0000000004 */
[----:B------:R-:W-:-:S04]  /*4a80*/  F2FP.BF16.F32.PACK_AB R4, RZ, R4 ;  /* 0x00000004ff04723e */ /* 0x000fc800000010ff */
[----:B------:R-:W-:Y:S01]  /*4a90*/  PRMT R8, R4, 0x7610, R8 ;  /* 0x0000761004087816 */ /* 0x000fe20000000008 */
[----:B------:R-:W-:-:S05]  /*4aa0*/  @P4 IMAD.MOV.U32 R4, RZ, RZ, R14 ;  /* 0x000000ffff044224 */ /* 0x000fca00078e000e */
[----:B------:R0:W-:Y:S01]  /*4ab0*/  @P4 STG.E.U16 desc[UR36][R4.64+0x12], R8 ;  /* 0x0000120804004986 */ /* 0x0001e2000c101524 */
[----:B------:R-:W-:-:S04]  /*4ac0*/  ISETP.NE.AND P4, PT, R117, RZ, PT ;  /* 0x000000ff7500720c */ /* 0x000fc80003f85270 */
[----:B------:R-:W-:-:S13]  /*4ad0*/  ISETP.GT.AND P4, PT, R3, 0x88, P4 ;  /* 0x000000880300780c */ /* 0x000fda0002784270 */
[----:B0-----:R-:W-:Y:S05]  /*4ae0*/  @!P4 BRA `(.L_x_105) ;  /* 0x000000000004c947 */ /* 0x001fea0003800000 */
[----:B------:R0:W5:Y:S02]  /*4af0*/  LDG.E.LTC128B.U16 R116, desc[UR36][R12.64+0x10] ;  /* 0x000010240c747981 */ /* 0x000164000c1e1520 */
.L_x_105:
[----:B------:R-:W-:Y:S05]  /*4b00*/  BSYNC B1 ;  /* 0x0000000000017941 */ /* 0x000fea0003800000 */
.L_x_104:
        /* <DEDUP_REMOVED lines=9> */
.L_x_107:
[----:B------:R-:W-:Y:S05]  /*4ba0*/  BSYNC B1 ;  /* 0x0000000000017941 */ /* 0x000fea0003800000 */
.L_x_106:
[----:B-----5:R-:W-:Y:S01]  /*4bb0*/  IMAD.U32 R4, R116, 0x10000, RZ ;  /* 0x0001000074047824 */ /* 0x020fe200078e00ff */
[----:B------:R-:W-:Y:S01]  /*4bc0*/  ISETP.NE.AND P6, PT, R121, RZ, PT ;  /* 0x000000ff7900720c */ /* 0x000fe20003fc5270 */
        /* <DEDUP_REMOVED lines=8> */
[----:B------:R-:W-:-:S13]  /*4c50*/  ISETP.GT.AND P4, PT, R3, 0x80, P6 ;  /* 0x000000800300780c */ /* 0x000fda0003784270 */
[----:B0-----:R-:W-:Y:S05]  /*4c60*/  @!P4 BRA `(.L_x_109) ;  /* 0x000000000004c947 */ /* 0x001fea0003800000 */
[----:B------:R0:W5:Y:S02]  /*4c70*/  LDG.E.LTC128B.U16 R116, desc[UR36][R60.64+0x20] ;  /* 0x000020243c747981 */ /* 0x000164000c1e1520 */
.L_x_109:
[----:B------:R-:W-:Y:S05]  /*4c80*/  BSYNC B1 ;  /* 0x0000000000017941 */ /* 0x000fea0003800000 */
.L_x_108:
[----:B-----5:R-:W-:Y:S01]  /*4c90*/  IMAD.U32 R4, R116, 0x10000, RZ ;  /* 0x0001000074047824 */ /* 0x020fe200078e00ff */
[----:B------:R-:W-:Y:S01]  /*4ca0*/  ISETP.NE.AND P6, PT, R103, RZ, PT ;  /* 0x000000ff6700720c */ /* 0x000fe20003fc5270 */
[----:B------:R-:W-:Y:S02]  /*4cb0*/  BSSY B1, `(.L_x_110) ;  /* 0x000000b000017945 */ /* 0x000fe40003800000 */
[----:B------:R-:W-:Y:S01]  /*4cc0*/  FMUL R5, R4, R91 ;  /* 0x0000005b04057220 */ /* 0x000fe20000400000 */
[----:B------:R-:W-:-:S03]  /*4cd0*/  @P4 IMAD.MOV.U32 R4, RZ, RZ, R14 ;  /* 0x000000ffff044224 */ /* 0x000fc600078e000e */
        /* <DEDUP_REMOVED lines=8> */
.L_x_111:
[----:B------:R-:W-:Y:S05]  /*4d60*/  BSYNC B1 ;  /* 0x0000000000017941 */ /* 0x000fea0003800000 */
.L_x_110:
        /* <DEDUP_REMOVED lines=13> */
.L_x_113:
[----:B------:R-:W-:Y:S05]  /*4e40*/  BSYNC B1 ;  /* 0x0000000000017941 */ /* 0x000fea0003800000 */
.L_x_112:
[----:B-----5:R-:W-:Y:S01]  /*4e50*/  IMAD.U32 R4, R116, 0x10000, RZ ;  /* 0x0001000074047824 */ /* 0x020fe200078e00ff */
[----:B------:R-:W-:Y:S03]  /*4e60*/  BSSY B1, `(.L_x_114) ;  /* 0x000000b000017945 */ /* 0x000fe60003800000 */
        /* <DEDUP_REMOVED lines=10> */
.L_x_115:
[----:B------:R-:W-:Y:S05]  /*4f10*/  BSYNC B1 ;  /* 0x0000000000017941 */ /* 0x000fea0003800000 */
.L_x_114:
        /* <DEDUP_REMOVED lines=13> */
.L_x_117:
[----:B------:R-:W-:Y:S05]  /*4ff0*/  BSYNC B1 ;  /* 0x0000000000017941 */ /* 0x000fea0003800000 */
.L_x_116:
        /* <DEDUP_REMOVED lines=13> */
.L_x_119:
[----:B------:R-:W-:Y:S05]  /*50d0*/  BSYNC B1 ;  /* 0x0000000000017941 */ /* 0x000fea0003800000 */
.L_x_118:
        /* <DEDUP_REMOVED lines=13> */
.L_x_121:
[----:B------:R-:W-:Y:S05]  /*51b0*/  BSYNC B1 ;  /* 0x0000000000017941 */ /* 0x000fea0003800000 */
.L_x_120:
        /* <DEDUP_REMOVED lines=12> */
.L_x_123:
[----:B------:R-:W-:Y:S05]  /*5280*/  BSYNC B1 ;  /* 0x0000000000017941 */ /* 0x000fea0003800000 */
.L_x_122:
        /* <DEDUP_REMOVED lines=13> */
.L_x_125:
[----:B------:R-:W-:Y:S05]  /*5360*/  BSYNC B1 ;  /* 0x0000000000017941 */ /* 0x000fea0003800000 */
.L_x_124:
        /* <DEDUP_REMOVED lines=13> */
.L_x_127:
[----:B------:R-:W-:Y:S05]  /*5440*/  BSYNC B1 ;  /* 0x0000000000017941 */ /* 0x000fea0003800000 */
.L_x_126:
        /* <DEDUP_REMOVED lines=13> */
.L_x_129:
[----:B------:R-:W-:Y:S05]  /*5520*/  BSYNC B1 ;  /* 0x0000000000017941 */ /* 0x000fea0003800000 */
.L_x_128:
        /* <DEDUP_REMOVED lines=12> */
.L_x_131:
[----:B------:R-:W-:Y:S05]  /*55f0*/  BSYNC B1 ;  /* 0x0000000000017941 */ /* 0x000fea0003800000 */
.L_x_130:
        /* <DEDUP_REMOVED lines=13> */
.L_x_133:
[----:B------:R-:W-:Y:S05]  /*56d0*/  BSYNC B1 ;  /* 0x0000000000017941 */ /* 0x000fea0003800000 */
.L_x_132:
        /* <DEDUP_REMOVED lines=12> */
.L_x_135:
[----:B------:R-:W-:Y:S05]  /*57a0*/  BSYNC B1 ;  /* 0x0000000000017941 */ /* 0x000fea0003800000 */
.L_x_134:
        /* <DEDUP_REMOVED lines=12> */
.L_x_137:
[----:B------:R-:W-:Y:S05]  /*5870*/  BSYNC B1 ;  /* 0x0000000000017941 */ /* 0x000fea0003800000 */
.L_x_136:
[----:B-----5:R-:W-:Y:S01]  /*5880*/  IMAD.U32 R4, R116, 0x10000, RZ ;  /* 0x0001000074047824 */ /* 0x020fe200078e00ff */
[----:B------:R-:W-:Y:S01]  /*5890*/  ISETP.GT.AND P5, PT, R3, 0x88, P5 ;  /* 0x000000880300780c */ /* 0x000fe20002fa4270 */
        /* <DEDUP_REMOVED lines=8> */
[----:B------:R-:W-:Y:S05]  /*5920*/  @!P5 BRA `(.L_x_139) ;  /* 0x000000000004d947 */ /* 0x000fea0003800000 */
[----:B------:R0:W5:Y:S02]  /*5930*/  LDG.E.LTC128B.U16 R116, desc[UR36][R12.64+0x52] ;  /* 0x000052240c747981 */ /* 0x000164000c1e1520 */
.L_x_139:
[----:B------:R-:W-:Y:S05]  /*5940*/  BSYNC B1 ;  /* 0x0000000000017941 */ /* 0x000fea0003800000 */
.L_x_138:
[----:B0----5:R-:W-:Y:S01]  /*5950*/  IMAD.U32 R4, R116, 0x10000, RZ ;  /* 0x0001000074047824 */ /* 0x021fe200078e00ff */
        /* <DEDUP_REMOVED lines=11> */
.L_x_141:
[----:B------:R-:W-:Y:S05]  /*5a10*/  BSYNC B1 ;  /* 0x0000000000017941 */ /* 0x000fea0003800000 */
.L_x_140:
[----:B0----5:R-:W-:Y:S01]  /*5a20*/  IMAD.U32 R4, R116, 0x10000, RZ ;  /* 0x0001000074047824 */ /* 0x021fe200078e00ff */
        /* <DEDUP_REMOVED lines=11> */
.L_x_143:
[----:B------:R-:W-:Y:S05]  /*5ae0*/  BSYNC B1 ;  /* 0x0000000000017941 */ /* 0x000fea0003800000 */
.L_x_142:
        /* <DEDUP_REMOVED lines=12> */
.L_x_145:
[----:B------:R-:W-:Y:S05]  /*5bb0*/  BSYNC B1 ;  /* 0x0000000000017941 */ /* 0x000fea0003800000 */
.L_x_144:
        /* <DEDUP_REMOVED lines=12> */
.L_x_147:
[----:B------:R-:W-:Y:S05]  /*5c80*/  BSYNC B1 ;  /* 0x0000000000017941 */ /* 0x000fea0003800000 */
.L_x_146:
        /* <DEDUP_REMOVED lines=12> */
.L_x_149:
[----:B------:R-:W-:Y:S05]  /*5d50*/  BSYNC B1 ;  /* 0x0000000000017941 */ /* 0x000fea0003800000 */
.L_x_148:
        /* <DEDUP_REMOVED lines=12> */
.L_x_151:
[----:B------:R-:W-:Y:S05]  /*5e20*/  BSYNC B1 ;  /* 0x0000000000017941 */ /* 0x000fea0003800000 */
.L_x_150:
        /* <DEDUP_REMOVED lines=9> */
.L_x_153:
[----:B------:R-:W-:Y:S05]  /*5ec0*/  BSYNC B1 ;  /* 0x0000000000017941 */ /* 0x000fea0003800000 */
.L_x_152:
        /* <DEDUP_REMOVED lines=12> */
.L_x_155:
[----:B------:R-:W-:Y:S05]  /*5f90*/  BSYNC B1 ;  /* 0x0000000000017941 */ /* 0x000fea0003800000 */
.L_x_154:
[----:B------:R-:W-:Y:S05]  /*5fa0*/  @!P0 BRA `(.L_x_156) ;  /* 0x0000001400848947 */ /* 0x000fea0003800000 */
[----:B-----5:R-:W-:-:S04]  /*5fb0*/  IMAD.U32 R116, R116, 0x10000, RZ ;  /* 0x0001000074747824 */ /* 0x020fc800078e00ff */
[----:B------:R-:W-:-:S04]  /*5fc0*/  FMUL R116, R116, R91 ;  /* 0x0000005b74747220 */ /* 0x000fc80000400000 */
[----:B------:R-:W-:-:S05]  /*5fd0*/  FFMA R116, R55, R90, R116 ;  /* 0x0000005a37747223 */ /* 0x000fca0000000074 */
[----:B------:R-:W-:-:S05]  /*5fe0*/  F2FP.BF16.F32.PACK_AB R116, RZ, R116 ;  /* 0x00000074ff74723e */ /* 0x000fca00000010ff */
[----:B------:R0:W-:Y:S01]  /*5ff0*/  STG.E.U16 desc[UR36][R6.64+0x72], R116 ;  /* 0x0000727406007986 */ /* 0x0001e2000c101524 */
[----:B------:R-:W-:Y:S05]  /*6000*/  BRA `(.L_x_156) ;  /* 0x00000014006c7947 */ /* 0x000fea0003800000 */
.L_x_33:
[----:B------:R-:W-:Y:S01]  /*6010*/  ULDC.64 UR4, c[0x0][0x5c0] ;  /* 0x0001700000047ab9 */ /* 0x000fe20000000a00 */
[-C--:B------:R-:W-:Y:S01]  /*6020*/  FMUL R56, R56, R90.reuse ;  /* 0x0000005a38387220 */ /* 0x080fe20000400000 */
[----:B------:R-:W-:Y:S01]  /*6030*/  LEA R10, P1, R112, UR4, 0x1 ;  /* 0x00000004700a7c11 */ /* 0x000fe2000f8208ff */
[----:B------:R-:W-:Y:S01]  /*6040*/  IMAD.SHL.U32 R7, R96, 0x2, RZ ;  /* 0x0000000260077824 */ /* 0x000fe200078e00ff */
[----:B------:R-:W-:Y:S01]  /*6050*/  ISETP.GT.AND P3, PT, R4, 0x1, PT ;  /* 0x000000010400780c */ /* 0x000fe20003f64270 */
[----:B------:R-:W-:Y:S01]  /*6060*/  FMUL R57, R57, R90 ;  /* 0x0000005a39397220 */ /* 0x000fe20000400000 */
[----:B------:R-:W-:Y:S01]  /*6070*/  F2FP.BF16.F32.PACK_AB R56, RZ, R56 ;  /* 0x00000038ff38723e */ /* 0x000fe200000010ff */
[-C--:B------:R-:W-:Y:S01]  /*6080*/  FMUL R58, R58, R90.reuse ;  /* 0x0000005a3a3a7220 */ /* 0x080fe20000400000 */
[----:B------:R-:W-:Y:S01]  /*6090*/  LEA.HI.X R11, R112, UR5, R21, 0x1, P1 ;  /* 0x00000005700b7c11 */ /* 0x000fe200088f0c15 */
[-C--:B------:R-:W-:Y:S01]  /*60a0*/  FMUL R59, R59, R90.reuse ;  /* 0x0000005a3b3b7220 */ /* 0x080fe20000400000 */
[----:B------:R-:W-:Y:S01]  /*60b0*/  ISETP.GT.AND P1, PT, R3, RZ, P3 ;  /* 0x000000ff0300720c */ /* 0x000fe20001f24270 */
[----:B------:R-:W-:Y:S01]  /*60c0*/  IMAD.SHL.U32 R23, R97, 0x2, RZ ;  /* 0x0000000261177824 */ /* 0x000fe200078e00ff */
[----:B------:R-:W-:Y:S01]  /*60d0*/  ISETP.GT.AND P2, PT, R3, 0x8, P6 ;  /* 0x000000080300780c */ /* 0x000fe20003744270 */
[----:B------:R-:W-:Y:S01]  /*60e0*/  @P0 STG.E.U16 desc[UR36][R10.64], R56 ;  /* 0x000000380a000986 */ /* 0x000fe2000c101524 */
[----:B------:R-:W-:Y:S01]  /*60f0*/  SHF.L.U64.HI R5, R96, 0x1, R95 ;  /* 0x0000000160057819 */ /* 0x000fe2000001025f */
[----:B------:R-:W-:Y:S01]  /*6100*/  FMUL R60, R60, R90 ;  /* 0x0000005a3c3c7220 */ /* 0x000fe20000400000 */
[----:B------:R-:W-:Y:S01]  /*6110*/  IADD3 R8, P0, R7, R10, RZ ;  /* 0x0000000a07087210 */ /* 0x000fe20007f1e0ff */
[-C--:B------:R-:W-:Y:S01]  /*6120*/  FMUL R61, R61, R90.reuse ;  /* 0x0000005a3d3d7220 */ /* 0x080fe20000400000 */
[----:B------:R-:W-:Y:S01]  /*6130*/  F2FP.BF16.F32.PACK_AB R57, RZ, R57 ;  /* 0x00000039ff39723e */ /* 0x000fe200000010ff */
[----:B------:R-:W-:Y:S01]  /*6140*/  FMUL R63, R63, R90 ;  /* 0x0000005a3f3f7220 */ /* 0x000fe20000400000 */
[----:B------:R-:W-:Y:S01]  /*6150*/  F2FP.BF16.F32.PACK_AB R58, RZ, R58 ;  /* 0x0000003aff3a723e */ /* 0x000fe200000010ff */
[----:B------:R-:W-:Y:S01]  /*6160*/  IMAD.X R9, R5, 0x1, R11, P0 ;  /* 0x0000000105097824 */ /* 0x000fe200000e060b */
[----:B------:R-:W-:Y:S01]  /*6170*/  ISETP.GT.AND P0, PT, R3, 0x8, P3 ;  /* 0x000000080300780c */ /* 0x000fe20001f04270 */
[----:B------:R-:W-:Y:S01]  /*6180*/  @P1 STG.E.U16 desc[UR36][R10.64+0x2], R57 ;  /* 0x000002390a001986 */ /* 0x000fe2000c101524 */
[----:B------:R-:W-:Y:S01]  /*6190*/  F2FP.BF16.F32.PACK_AB R59, RZ, R59 ;  /* 0x0000003bff3b723e */ /* 0x000fe200000010ff */
[----:B------:R-:W-:Y:S01]  /*61a0*/  FMUL R62, R62, R90 ;  /* 0x0000005a3e3e7220 */ /* 0x000fe20000400000 */
[----:B------:R-:W-:Y:S01]  /*61b0*/  SHF.L.U64.HI R13, R97, 0x1, R94 ;  /* 0x00000001610d7819 */ /* 0x000fe2000001025e */
[----:B------:R-:W-:Y:S01]  /*61c0*/  @P2 STG.E.U16 desc[UR36][R8.64], R58 ;  /* 0x0000003a08002986 */ /* 0x000fe2000c101524 */
[----:B------:R-:W-:Y:S01]  /*61d0*/  IADD3 R6, P1, P2, R23, R10, R7 ;  /* 0x0000000a17067210 */ /* 0x000fe20007a3e007 */
[-C--:B------:R-:W-:Y:S01]  /*61e0*/  FMUL R64, R64, R90.reuse ;  /* 0x0000005a40407220 */ /* 0x080fe20000400000 */
[C---:B------:R-:W-:Y:S01]  /*61f0*/  ISETP.GT.AND P4, PT, R4.reuse, 0x8, PT ;  /* 0x000000080400780c */ /* 0x040fe20003f84270 */
[-C--:B------:R-:W-:Y:S01]  /*6200*/  FMUL R65, R65, R90.reuse ;  /* 0x0000005a41417220 */ /* 0x080fe20000400000 */
[----:B------:R-:W-:Y:S01]  /*6210*/  ISETP.GT.AND P3, PT, R4, 0x9, PT ;  /* 0x000000090400780c */ /* 0x000fe20003f64270 */
[-C--:B------:R-:W-:Y:S01]  /*6220*/  FMUL R66, R66, R90.reuse ;  /* 0x0000005a42427220 */ /* 0x080fe20000400000 */
[----:B------:R-:W-:Y:S01]  /*6230*/  IADD3.X R7, R13, R11, R5, P1, P2 ;  /* 0x0000000b0d077210 */ /* 0x000fe20000fe4405 */
[----:B------:R-:W-:Y:S01]  /*6240*/  @P0 STG.E.U16 desc[UR36][R8.64+0x2], R59 ;  /* 0x0000023b08000986 */ /* 0x000fe2000c101524 */
[----:B------:R-:W-:Y:S01]  /*6250*/  ISETP.GT.AND P1, PT, R3, RZ, P4 ;  /* 0x000000ff0300720c */ /* 0x000fe20002724270 */
[-C--:B------:R-:W-:Y:S01]  /*6260*/  FMUL R67, R67, R90.reuse ;  /* 0x0000005a43437220 */ /* 0x080fe20000400000 */
[----:B------:R-:W-:Y:S01]  /*6270*/  ISETP.GT.AND P0, PT, R3, RZ, P3 ;  /* 0x000000ff0300720c */ /* 0x000fe20001f04270 */
[----:B------:R-:W-:Y:S01]  /*6280*/  FMUL R68, R68, R90 ;  /* 0x0000005a44447220 */ /* 0x000fe20000400000 */
[----:B------:R-:W-:Y:S01]  /*6290*/  F2FP.BF16.F32.PACK_AB R60, RZ, R60 ;  /* 0x0000003cff3c723e */ /* 0x000fe200000010ff */
[-C--:B------:R-:W-:Y:S01]  /*62a0*/  FMUL R69, R69, R90.reuse ;  /* 0x0000005a45457220 */ /* 0x080fe20000400000 */
[----:B------:R-:W-:Y:S01]  /*62b0*/  F2FP.BF16.F32.PACK_AB R61, RZ, R61 ;  /* 0x0000003dff3d723e */ /* 0x000fe200000010ff */
[-C--:B------:R-:W-:Y:S01]  /*62c0*/  FMUL R70, R70, R90.reuse ;  /* 0x0000005a46467220 */ /* 0x080fe20000400000 */
[----:B------:R-:W-:Y:S01]  /*62d0*/  F2FP.BF16.F32.PACK_AB R63, RZ, R63 ;  /* 0x0000003fff3f723e */ /* 0x000fe200000010ff */
[----:B------:R-:W-:Y:S01]  /*62e0*/  FMUL R71, R71, R90 ;  /* 0x0000005a47477220 */ /* 0x000fe20000400000 */
[----:B------:R-:W-:Y:S01]  /*62f0*/  F2FP.BF16.F32.PACK_AB R62, RZ, R62 ;  /* 0x0000003eff3e723e */ /* 0x000fe200000010ff */
[----:B------:R-:W-:Y:S01]  /*6300*/  FMUL R72, R72, R90 ;  /* 0x0000005a48487220 */ /* 0x000fe20000400000 */
[----:B------:R-:W-:Y:S01]  /*6310*/  F2FP.BF16.F32.PACK_AB R64, RZ, R64 ;  /* 0x00000040ff40723e */ /* 0x000fe200000010ff */
[----:B------:R-:W-:Y:S01]  /*6320*/  @P1 STG.E.U16 desc[UR36][R10.64+0x10], R60 ;  /* 0x0000103c0a001986 */ /* 0x000fe2000c101524 */
[----:B------:R-:W-:Y:S01]  /*6330*/  ISETP.GT.AND P1, PT, R3, 0x8, P4 ;  /* 0x000000080300780c */ /* 0x000fe20002724270 */
[-C--:B------:R-:W-:Y:S01]  /*6340*/  FMUL R73, R73, R90.reuse ;  /* 0x0000005a49497220 */ /* 0x080fe20000400000 */
[----:B------:R-:W-:Y:S01]  /*6350*/  ISETP.GT.AND P2, PT, R4, 0x11, PT ;  /* 0x000000110400780c */ /* 0x000fe20003f44270 */
[----:B------:R-:W-:Y:S01]  /*6360*/  @P0 STG.E.U16 desc[UR36][R10.64+0x12], R61 ;  /* 0x0000123d0a000986 */ /* 0x000fe2000c101524 */
[----:B------:R-:W-:Y:S01]  /*6370*/  ISETP.GT.AND P0, PT, R3, 0x8, P3 ;  /* 0x000000080300780c */ /* 0x000fe20001f04270 */
[-C--:B------:R-:W-:Y:S01]  /*6380*/  FMUL R74, R74, R90.reuse ;  /* 0x0000005a4a4a7220 */ /* 0x080fe20000400000 */
[----:B------:R-:W-:Y:S01]  /*6390*/  ISETP.GT.AND P3, PT, R4, 0x10, PT ;  /* 0x000000100400780c */ /* 0x000fe20003f64270 */
[-C--:B------:R-:W-:Y:S01]  /*63a0*/  FMUL R75, R75, R90.reuse ;  /* 0x0000005a4b4b7220 */ /* 0x080fe20000400000 */
[----:B------:R-:W-:Y:S01]  /*63b0*/  F2FP.BF16.F32.PACK_AB R65, RZ, R65 ;  /* 0x00000041ff41723e */ /* 0x000fe200000010ff */
[----:B------:R-:W-:Y:S01]  /*63c0*/  FMUL R76, R76, R90 ;  /* 0x0000005a4c4c7220 */ /* 0x000fe20000400000 */
[----:B------:R-:W-:Y:S01]  /*63d0*/  F2FP.BF16.F32.PACK_AB R66, RZ, R66 ;  /* 0x00000042ff42723e */ /* 0x000fe200000010ff */
[----:B------:R-:W-:Y:S01]  /*63e0*/  FMUL R77, R77, R90 ;  /* 0x0000005a4d4d7220 */ /* 0x000fe20000400000 */
[----:B------:R-:W-:Y:S01]  /*63f0*/  F2FP.BF16.F32.PACK_AB R67, RZ, R67 ;  /* 0x00000043ff43723e */ /* 0x000fe200000010ff */
[----:B------:R-:W-:Y:S01]  /*6400*/  @P1 STG.E.U16 desc[UR36][R8.64+0x10], R62 ;  /* 0x0000103e08001986 */ /* 0x000fe2000c101524 */
[----:B------:R-:W-:Y:S01]  /*6410*/  F2FP.BF16.F32.PACK_AB R68, RZ, R68 ;  /* 0x00000044ff44723e */ /* 0x000fe200000010ff */
[-C--:B------:R-:W-:Y:S01]  /*6420*/  FMUL R78, R78, R90.reuse ;  /* 0x0000005a4e4e7220 */ /* 0x080fe20000400000 */
[----:B------:R-:W-:Y:S01]  /*6430*/  ISETP.GT.AND P1, PT, R4, 0x19, PT ;  /* 0x000000190400780c */ /* 0x000fe20003f24270 */
[----:B------:R-:W-:Y:S01]  /*6440*/  @P0 STG.E.U16 desc[UR36][R8.64+0x12], R63 ;  /* 0x0000123f08000986 */ /* 0x000fe2000c101524 */
[----:B------:R-:W-:Y:S01]  /*6450*/  ISETP.GT.AND P0, PT, R3, RZ, P3 ;  /* 0x000000ff0300720c */ /* 0x000fe20001f04270 */
[-C--:B------:R-:W-:Y:S01]  /*6460*/  FMUL R79, R79, R90.reuse ;  /* 0x0000005a4f4f7220 */ /* 0x080fe20000400000 */
[----:B------:R-:W-:Y:S01]  /*6470*/  F2FP.BF16.F32.PACK_AB R69, RZ, R69 ;  /* 0x00000045ff45723e */ /* 0x000fe200000010ff */
[----:B------:R-:W-:Y:S01]  /*6480*/  FMUL R80, R80, R90 ;  /* 0x0000005a50507220 */ /* 0x000fe20000400000 */
[----:B------:R-:W-:Y:S01]  /*6490*/  F2FP.BF16.F32.PACK_AB R70, RZ, R70 ;  /* 0x00000046ff46723e */ /* 0x000fe200000010ff */
        /* <DEDUP_REMOVED lines=8> */
[----:B------:R-:W-:Y:S01]  /*6520*/  @P0 STG.E.U16 desc[UR36][R10.64+0x20], R64 ;  /* 0x000020400a000986 */ /* 0x000fe2000c101524 */
[----:B------:R-:W-:Y:S01]  /*6530*/  ISETP.GT.AND P0, PT, R3, RZ, P2 ;  /* 0x000000ff0300720c */ /* 0x000fe20001704270 */
[-C--:B------:R-:W-:Y:S01]  /*6540*/  FMUL R85, R85, R90.reuse ;  /* 0x0000005a55557220 */ /* 0x080fe20000400000 */
[----:B------:R-:W-:Y:S01]  /*6550*/  F2FP.BF16.F32.PACK_AB R75, RZ, R75 ;  /* 0x0000004bff4b723e */ /* 0x000fe200000010ff */
[-C--:B------:R-:W-:Y:S01]  /*6560*/  FMUL R86, R86, R90.reuse ;  /* 0x0000005a56567220 */ /* 0x080fe20000400000 */
[----:B------:R-:W-:Y:S01]  /*6570*/  ISETP.GT.AND P5, PT, R4, 0x28, PT ;  /* 0x000000280400780c */ /* 0x000fe20003fa4270 */
[----:B------:R-:W-:Y:S01]  /*6580*/  FMUL R87, R87, R90 ;  /* 0x0000005a57577220 */ /* 0x000fe20000400000 */
[----:B------:R-:W-:Y:S01]  /*6590*/  F2FP.BF16.F32.PACK_AB R76, RZ, R76 ;  /* 0x0000004cff4c723e */ /* 0x000fe200000010ff */
[-C--:B------:R-:W-:Y:S01]  /*65a0*/  FMUL R24, R24, R90.reuse ;  /* 0x0000005a18187220 */ /* 0x080fe20000400000 */
[----:B------:R-:W-:Y:S01]  /*65b0*/  ISETP.GT.AND P4, PT, R4, 0x29, PT ;  /* 0x000000290400780c */ /* 0x000fe20003f84270 */
[-C--:B------:R-:W-:Y:S01]  /*65c0*/  FMUL R25, R25, R90.reuse ;  /* 0x0000005a19197220 */ /* 0x080fe20000400000 */
[----:B------:R-:W-:Y:S01]  /*65d0*/  F2FP.BF16.F32.PACK_AB R77, RZ, R77 ;  /* 0x0000004dff4d723e */ /* 0x000fe200000010ff */
[----:B------:R-:W-:Y:S01]  /*65e0*/  FMUL R26, R26, R90 ;  /* 0x0000005a1a1a7220 */ /* 0x000fe20000400000 */
[----:B------:R-:W-:Y:S01]  /*65f0*/  F2FP.BF16.F32.PACK_AB R78, RZ, R78 ;  /* 0x0000004eff4e723e */ /* 0x000fe200000010ff */
[----:B------:R-:W-:Y:S01]  /*6600*/  @P0 STG.E.U16 desc[UR36][R10.64+0x22], R65 ;  /* 0x000022410a000986 */ /* 0x000fe2000c101524 */
[----:B------:R-:W-:Y:S01]  /*6610*/  ISETP.GT.AND P0, PT, R3, 0x8, P3 ;  /* 0x000000080300780c */ /* 0x000fe20001f04270 */
[-C--:B------:R-:W-:Y:S01]  /*6620*/  FMUL R27, R27, R90.reuse ;  /* 0x0000005a1b1b7220 */ /* 0x080fe20000400000 */
[----:B------:R-:W-:Y:S01]  /*6630*/  F2FP.BF16.F32.PACK_AB R79, RZ, R79 ;  /* 0x0000004fff4f723e */ /* 0x000fe200000010ff */
[-C--:B------:R-:W-:Y:S01]  /*6640*/  FMUL R28, R28, R90.reuse ;  /* 0x0000005a1c1c7220 */ /* 0x080fe20000400000 */
[----:B------:R-:W-:Y:S01]  /*6650*/  ISETP.GT.AND P3, PT, R4, 0x30, PT ;  /* 0x000000300400780c */ /* 0x000fe20003f64270 */
        /* <DEDUP_REMOVED lines=8> */
[----:B------:R-:W-:Y:S01]  /*66e0*/  @P0 STG.E.U16 desc[UR36][R8.64+0x20], R66 ;  /* 0x0000204208000986 */ /* 0x000fe2000c101524 */
[----:B------:R-:W-:Y:S01]  /*66f0*/  ISETP.GT.AND P0, PT, R3, 0x8, P2 ;  /* 0x000000080300780c */ /* 0x000fe20001704270 */
[-C--:B------:R-:W-:Y:S01]  /*6700*/  FMUL R33, R33, R90.reuse ;  /* 0x0000005a21217220 */ /* 0x080fe20000400000 */
[----:B------:R-:W-:Y:S01]  /*6710*/  ISETP.GT.AND P2, PT, R4, 0x18, PT ;  /* 0x000000180400780c */ /* 0x000fe20003f44270 */
[----:B------:R-:W-:Y:S01]  /*6720*/  FMUL R34, R34, R90 ;  /* 0x0000005a22227220 */ /* 0x000fe20000400000 */
[----:B------:R-:W-:Y:S01]  /*6730*/  F2FP.BF16.F32.PACK_AB R84, RZ, R84 ;  /* 0x00000054ff54723e */ /* 0x000fe200000010ff */
[-C--:B------:R-:W-:Y:S01]  /*6740*/  FMUL R35, R35, R90.reuse ;  /* 0x0000005a23237220 */ /* 0x080fe20000400000 */
[----:B------:R-:W-:Y:S01]  /*6750*/  P2R R5, PR, RZ, 0x20 ;  /* 0x00000020ff057803 */ /* 0x000fe20000000000 */
[-C--:B------:R-:W-:Y:S01]  /*6760*/  FMUL R36, R36, R90.reuse ;  /* 0x0000005a24247220 */ /* 0x080fe20000400000 */
[----:B------:R-:W-:Y:S01]  /*6770*/  F2FP.BF16.F32.PACK_AB R85, RZ, R85 ;  /* 0x00000055ff55723e */ /* 0x000fe200000010ff */
[----:B------:R-:W-:Y:S01]  /*6780*/  FMUL R37, R37, R90 ;  /* 0x0000005a25257220 */ /* 0x000fe20000400000 */
[----:B------:R-:W-:Y:S01]  /*6790*/  F2FP.BF16.F32.PACK_AB R86, RZ, R86 ;  /* 0x00000056ff56723e */ /* 0x000fe200000010ff */
[-C--:B------:R-:W-:Y:S01]  /*67a0*/  FMUL R38, R38, R90.reuse ;  /* 0x0000005a26267220 */ /* 0x080fe20000400000 */
[----:B------:R-:W-:Y:S01]  /*67b0*/  F2FP.BF16.F32.PACK_AB R87, RZ, R87 ;  /* 0x00000057ff57723e */ /* 0x000fe200000010ff */
[----:B------:R-:W-:Y:S01]  /*67c0*/  @P0 STG.E.U16 desc[UR36][R8.64+0x22], R67 ;  /* 0x0000224308000986 */ /* 0x000fe2000c101524 */
[----:B------:R-:W-:Y:S01]  /*67d0*/  ISETP.GT.AND P0, PT, R3, RZ, P2 ;  /* 0x000000ff0300720c */ /* 0x000fe20001704270 */
        /* <DEDUP_REMOVED lines=36> */
[----:B------:R-:W-:Y:S01]  /*6a20*/  FMUL R55, R55, R90 ;  /* 0x0000005a37377220 */ /* 0x000fe20000400000 */
[----:B------:R-:W-:-:S02]  /*6a30*/  F2FP.BF16.F32.PACK_AB R39, RZ, R39 ;  /* 0x00000027ff27723e */ /* 0x000fc400000010ff */
[----:B------:R-:W-:Y:S01]  /*6a40*/  F2FP.BF16.F32.PACK_AB R40, RZ, R40 ;  /* 0x00000028ff28723e */ /* 0x000fe200000010ff */
[----:B------:R-:W-:Y:S01]  /*6a50*/  @P0 STG.E.U16 desc[UR36][R8.64+0x30], R70 ;  /* 0x0000304608000986 */ /* 0x000fe2000c101524 */
[----:B------:R-:W-:Y:S02]  /*6a60*/  ISETP.GT.AND P0, PT, R3, 0x8, P1 ;  /* 0x000000080300780c */ /* 0x000fe40000f04270 */
[----:B------:R-:W-:Y:S02]  /*6a70*/  ISETP.GT.AND P1, PT, R4, 0x21, PT ;  /* 0x000000210400780c */ /* 0x000fe40003f24270 */
[----:B------:R-:W-:Y:S02]  /*6a80*/  F2FP.BF16.F32.PACK_AB R41, RZ, R41 ;  /* 0x00000029ff29723e */ /* 0x000fe400000010ff */
[----:B------:R-:W-:Y:S02]  /*6a90*/  F2FP.BF16.F32.PACK_AB R42, RZ, R42 ;  /* 0x0000002aff2a723e */ /* 0x000fe400000010ff */
[----:B------:R-:W-:-:S02]  /*6aa0*/  F2FP.BF16.F32.PACK_AB R43, RZ, R43 ;  /* 0x0000002bff2b723e */ /* 0x000fc400000010ff */
[----:B------:R-:W-:Y:S02]  /*6ab0*/  F2FP.BF16.F32.PACK_AB R44, RZ, R44 ;  /* 0x0000002cff2c723e */ /* 0x000fe400000010ff */
[----:B------:R-:W-:Y:S01]  /*6ac0*/  F2FP.BF16.F32.PACK_AB R45, RZ, R45 ;  /* 0x0000002dff2d723e */ /* 0x000fe200000010ff */
[----:B------:R-:W-:Y:S01]  /*6ad0*/  @P0 STG.E.U16 desc[UR36][R8.64+0x32], R71 ;  /* 0x0000324708000986 */ /* 0x000fe2000c101524 */
[----:B------:R-:W-:Y:S02]  /*6ae0*/  ISETP.GT.AND P0, PT, R3, RZ, P2 ;  /* 0x000000ff0300720c */ /* 0x000fe40001704270 */
[----:B------:R-:W-:Y:S02]  /*6af0*/  F2FP.BF16.F32.PACK_AB R46, RZ, R46 ;  /* 0x0000002eff2e723e */ /* 0x000fe400000010ff */
[----:B------:R-:W-:Y:S02]  /*6b00*/  F2FP.BF16.F32.PACK_AB R47, RZ, R47 ;  /* 0x0000002fff2f723e */ /* 0x000fe400000010ff */
[----:B------:R-:W-:-:S02]  /*6b10*/  F2FP.BF16.F32.PACK_AB R48, RZ, R48 ;  /* 0x00000030ff30723e */ /* 0x000fc400000010ff */
[----:B------:R-:W-:Y:S02]  /*6b20*/  F2FP.BF16.F32.PACK_AB R49, RZ, R49 ;  /* 0x00000031ff31723e */ /* 0x000fe400000010ff */
[----:B------:R-:W-:Y:S02]  /*6b30*/  F2FP.BF16.F32.PACK_AB R50, RZ, R50 ;  /* 0x00000032ff32723e */ /* 0x000fe400000010ff */
[----:B------:R-:W-:Y:S01]  /*6b40*/  F2FP.BF16.F32.PACK_AB R51, RZ, R51 ;  /* 0x00000033ff33723e */ /* 0x000fe200000010ff */
[----:B------:R-:W-:Y:S01]  /*6b50*/  @P0 STG.E.U16 desc[UR36][R10.64+0x40], R72 ;  /* 0x000040480a000986 */ /* 0x000fe2000c101524 */
[----:B------:R-:W-:Y:S02]  /*6b60*/  ISETP.GT.AND P0, PT, R3, RZ, P1 ;  /* 0x000000ff0300720c */ /* 0x000fe40000f04270 */
[----:B------:R-:W-:Y:S02]  /*6b70*/  F2FP.BF16.F32.PACK_AB R52, RZ, R52 ;  /* 0x00000034ff34723e */ /* 0x000fe400000010ff */
[----:B------:R-:W-:-:S02]  /*6b80*/  F2FP.BF16.F32.PACK_AB R53, RZ, R53 ;  /* 0x00000035ff35723e */ /* 0x000fc400000010ff */
[----:B------:R-:W-:Y:S02]  /*6b90*/  F2FP.BF16.F32.PACK_AB R54, RZ, R54 ;  /* 0x00000036ff36723e */ /* 0x000fe400000010ff */
[----:B------:R-:W-:-:S05]  /*6ba0*/  F2FP.BF16.F32.PACK_AB R55, RZ, R55 ;  /* 0x00000037ff37723e */ /* 0x000fca00000010ff */
[----:B------:R-:W-:Y:S01]  /*6bb0*/  @P0 STG.E.U16 desc[UR36][R10.64+0x42], R73 ;  /* 0x000042490a000986 */ /* 0x000fe2000c101524 */
[----:B------:R-:W-:Y:S02]  /*6bc0*/  ISETP.GT.AND P0, PT, R3, 0x8, P2 ;  /* 0x000000080300780c */ /* 0x000fe40001704270 */
[----:B------:R-:W-:-:S11]  /*6bd0*/  ISETP.GT.AND P2, PT, R4, 0x38, PT ;  /* 0x000000380400780c */ /* 0x000fd60003f44270 */
[----:B------:R-:W-:Y:S01]  /*6be0*/  @P0 STG.E.U16 desc[UR36][R8.64+0x40], R74 ;  /* 0x0000404a08000986 */ /* 0x000fe2000c101524 */
[----:B------:R-:W-:-:S13]  /*6bf0*/  ISETP.GT.AND P0, PT, R3, 0x8, P1 ;  /* 0x000000080300780c */ /* 0x000fda0000f04270 */
[----:B------:R-:W-:Y:S01]  /*6c00*/  @P0 STG.E.U16 desc[UR36][R8.64+0x42], R75 ;  /* 0x0000424b08000986 */ /* 0x000fe2000c101524 */
[----:B------:R-:W-:-:S13]  /*6c10*/  ISETP.GT.AND P0, PT, R3, RZ, P5 ;  /* 0x000000ff0300720c */ /* 0x000fda0002f04270 */
[----:B------:R-:W-:Y:S01]  /*6c20*/  @P0 STG.E.U16 desc[UR36][R10.64+0x50], R76 ;  /* 0x0000504c0a000986 */ /* 0x000fe2000c101524 */
[----:B------:R-:W-:-:S13]  /*6c30*/  ISETP.GT.AND P0, PT, R3, RZ, P4 ;  /* 0x000000ff0300720c */ /* 0x000fda0002704270 */
[----:B------:R-:W-:Y:S01]  /*6c40*/  @P0 STG.E.U16 desc[UR36][R10.64+0x52], R77 ;  /* 0x0000524d0a000986 */ /* 0x000fe2000c101524 */
[----:B------:R-:W-:-:S13]  /*6c50*/  ISETP.GT.AND P0, PT, R3, 0x8, P5 ;  /* 0x000000080300780c */ /* 0x000fda0002f04270 */
[----:B------:R-:W-:Y:S01]  /*6c60*/  @P0 STG.E.U16 desc[UR36][R8.64+0x50], R78 ;  /* 0x0000504e08000986 */ /* 0x000fe2000c101524 */
[----:B------:R-:W-:-:S13]  /*6c70*/  ISETP.GT.AND P0, PT, R3, 0x8, P4 ;  /* 0x000000080300780c */ /* 0x000fda0002704270 */
[----:B------:R-:W-:Y:S01]  /*6c80*/  @P0 STG.E.U16 desc[UR36][R8.64+0x52], R79 ;  /* 0x0000524f08000986 */ /* 0x000fe2000c101524 */
[----:B------:R-:W-:-:S13]  /*6c90*/  ISETP.GT.AND P0, PT, R3, RZ, P3 ;  /* 0x000000ff0300720c */ /* 0x000fda0001f04270 */
[----:B------:R-:W-:Y:S01]  /*6ca0*/  @P0 STG.E.U16 desc[UR36][R10.64+0x60], R80 ;  /* 0x000060500a000986 */ /* 0x000fe2000c101524 */
[----:B------:R-:W-:-:S04]  /*6cb0*/  ISETP.GT.AND P0, PT, R4, 0x31, PT ;  /* 0x000000310400780c */ /* 0x000fc80003f04270 */
[----:B------:R-:W-:-:S13]  /*6cc0*/  ISETP.GT.AND P1, PT, R3, RZ, P0 ;  /* 0x000000ff0300720c */ /* 0x000fda0000724270 */
[----:B------:R-:W-:Y:S01]  /*6cd0*/  @P1 STG.E.U16 desc[UR36][R10.64+0x62], R81 ;  /* 0x000062510a001986 */ /* 0x000fe2000c101524 */
[----:B------:R-:W-:-:S13]  /*6ce0*/  ISETP.GT.AND P1, PT, R3, 0x8, P3 ;  /* 0x000000080300780c */ /* 0x000fda0001f24270 */
[----:B------:R-:W-:Y:S01]  /*6cf0*/  @P1 STG.E.U16 desc[UR36][R8.64+0x60], R82 ;  /* 0x0000605208001986 */ /* 0x000fe2000c101524 */
[----:B------:R-:W-:-:S13]  /*6d00*/  ISETP.GT.AND P1, PT, R3, 0x8, P0 ;  /* 0x000000080300780c */ /* 0x000fda0000724270 */
[----:B------:R-:W-:Y:S01]  /*6d10*/  @P1 STG.E.U16 desc[UR36][R8.64+0x62], R83 ;  /* 0x0000625308001986 */ /* 0x000fe2000c101524 */
[----:B------:R-:W-:-:S05]  /*6d20*/  IADD3 R14, P1, R23, R8, RZ ;  /* 0x00000008170e7210 */ /* 0x000fca0007f3e0ff */
[----:B------:R-:W-:Y:S01]  /*6d30*/  IMAD.X R15, R13, 0x1, R9, P1 ;  /* 0x000000010d0f7824 */ /* 0x000fe200008e0609 */
[----:B------:R-:W-:-:S13]  /*6d40*/  ISETP.GT.AND P1, PT, R3, RZ, P2 ;  /* 0x000000ff0300720c */ /* 0x000fda0001724270 */
[----:B------:R-:W-:Y:S01]  /*6d50*/  @P1 STG.E.U16 desc[UR36][R10.64+0x70], R84 ;  /* 0x000070540a001986 */ /* 0x000fe2000c101524 */
[----:B------:R-:W-:-:S05]  /*6d60*/  IADD3 R20, P1, R23, R8, RZ ;  /* 0x0000000817147210 */ /* 0x000fca0007f3e0ff */
[----:B------:R-:W-:Y:S01]  /*6d70*/  IMAD.X R21, R13, 0x1, R9, P1 ;  /* 0x000000010d157824 */ /* 0x000fe200008e0609 */
[----:B------:R-:W-:-:S05]  /*6d80*/  IADD3 R12, P1, R23, R10, RZ ;  /* 0x0000000a170c7210 */ /* 0x000fca0007f3e0ff */
[----:B------:R-:W-:Y:S01]  /*6d90*/  IMAD.X R13, R13, 0x1, R11, P1 ;  /* 0x000000010d0d7824 */ /* 0x000fe200008e060b */
[----:B------:R-:W-:-:S04]  /*6da0*/  ISETP.GT.AND P1, PT, R4, 0x39, PT ;  /* 0x000000390400780c */ /* 0x000fc80003f24270 */
[----:B------:R-:W-:-:S13]  /*6db0*/  ISETP.GT.AND P5, PT, R3, RZ, P1 ;  /* 0x000000ff0300720c */ /* 0x000fda0000fa4270 */
[----:B------:R-:W-:Y:S01]  /*6dc0*/  @P5 STG.E.U16 desc[UR36][R10.64+0x72], R85 ;  /* 0x000072550a005986 */ /* 0x000fe2000c101524 */
[----:B------:R-:W-:-:S13]  /*6dd0*/  ISETP.GT.AND P5, PT, R3, 0x8, P2 ;  /* 0x000000080300780c */ /* 0x000fda00017a4270 */
[----:B------:R-:W-:Y:S01]  /*6de0*/  @P5 STG.E.U16 desc[UR36][R8.64+0x70], R86 ;  /* 0x0000705608005986 */ /* 0x000fe2000c101524 */
[----:B------:R-:W-:-:S13]  /*6df0*/  ISETP.GT.AND P5, PT, R3, 0x8, P1 ;  /* 0x000000080300780c */ /* 0x000fda0000fa4270 */
[----:B------:R0:W-:Y:S01]  /*6e00*/  @P5 STG.E.U16 desc[UR36][R8.64+0x72], R87 ;  /* 0x0000725708005986 */ /* 0x0001e2000c101524 */
[C---:B------:R-:W-:Y:S02]  /*6e10*/  ISETP.GT.AND P5, PT, R3.reuse, 0x80, P6 ;  /* 0x000000800300780c */ /* 0x040fe400037a4270 */
[----:B------:R-:W-:-:S11]  /*6e20*/  ISETP.GT.AND P6, PT, R3, 0x88, P6 ;  /* 0x000000880300780c */ /* 0x000fd600037c4270 */
[----:B------:R-:W-:Y:S01]  /*6e30*/  @P5 STG.E.U16 desc[UR36][R12.64], R24 ;  /* 0x000000180c005986 */ /* 0x000fe2000c101524 */
[----:B------:R-:W-:-:S04]  /*6e40*/  ISETP.GT.AND P5, PT, R4, 0x1, PT ;  /* 0x000000010400780c */ /* 0x000fc80003fa4270 */
[----:B------:R-:W-:-:S13]  /*6e50*/  ISETP.GT.AND P5, PT, R3, 0x80, P5 ;  /* 0x000000800300780c */ /* 0x000fda0002fa4270 */
[----:B0-----:R-:W-:Y:S02]  /*6e60*/  @P5 IMAD.MOV.U32 R8, RZ, RZ, R12 ;  /* 0x000000ffff085224 */ /* 0x001fe400078e000c */
[----:B------:R-:W-:-:S05]  /*6e70*/  @P5 IMAD.MOV.U32 R9, RZ, RZ, R13 ;  /* 0x000000ffff095224 */ /* 0x000fca00078e000d */
[----:B------:R0:W-:Y:S01]  /*6e80*/  @P5 STG.E.U16 desc[UR36][R8.64+0x2], R25 ;  /* 0x0000021908005986 */ /* 0x0001e2000c101524 */
[----:B------:R-:W-:-:S03]  /*6e90*/  ISETP.NE.AND P5, PT, R5, RZ, PT ;  /* 0x000000ff0500720c */ /* 0x000fc60003fa5270 */
[----:B------:R-:W-:Y:S01]  /*6ea0*/  @P6 STG.E.U16 desc[UR36][R14.64], R26 ;  /* 0x0000001a0e006986 */ /* 0x000fe2000c101524 */
[----:B------:R-:W-:-:S04]  /*6eb0*/  ISETP.GT.AND P6, PT, R4, 0x1, PT ;  /* 0x000000010400780c */ /* 0x000fc80003fc4270 */
[----:B------:R-:W-:-:S13]  /*6ec0*/  ISETP.GT.AND P6, PT, R3, 0x88, P6 ;  /* 0x000000880300780c */ /* 0x000fda00037c4270 */
[----:B------:R-:W-:Y:S01]  /*6ed0*/  @P6 STG.E.U16 desc[UR36][R20.64+0x2], R27 ;  /* 0x0000021b14006986 */ /* 0x000fe2000c101524 */
[----:B------:R-:W-:-:S04]  /*6ee0*/  ISETP.GT.AND P6, PT, R4, 0x8, PT ;  /* 0x000000080400780c */ /* 0x000fc80003fc4270 */
[----:B------:R-:W-:-:S13]  /*6ef0*/  ISETP.GT.AND P6, PT, R3, 0x80, P6 ;  /* 0x000000800300780c */ /* 0x000fda00037c4270 */
[----:B0-----:R-:W-:Y:S02]  /*6f00*/  @P6 IMAD.MOV.U32 R8, RZ, RZ, R12 ;  /* 0x000000ffff086224 */ /* 0x001fe400078e000c */
[----:B------:R-:W-:-:S05]  /*6f10*/  @P6 IMAD.MOV.U32 R9, RZ, RZ, R13 ;  /* 0x000000ffff096224 */ /* 0x000fca00078e000d */
[----:B------:R0:W-:Y:S01]  /*6f20*/  @P6 STG.E.U16 desc[UR36][R8.64+0x10], R28 ;  /* 0x0000101c08006986 */ /* 0x0001e2000c101524 */
[----:B------:R-:W-:-:S04]  /*6f30*/  ISETP.GT.AND P6, PT, R4, 0x9, PT ;  /* 0x000000090400780c */ /* 0x000fc80003fc4270 */
[----:B------:R-:W-:-:S13]  /*6f40*/  ISETP.GT.AND P6, PT, R3, 0x80, P6 ;  /* 0x000000800300780c */ /* 0x000fda00037c4270 */
[----:B0-----:R-:W-:Y:S02]  /*6f50*/  @P6 IMAD.MOV.U32 R8, RZ, RZ, R12 ;  /* 0x000000ffff086224 */ /* 0x001fe400078e000c */
[----:B------:R-:W-:-:S05]  /*6f60*/  @P6 IMAD.MOV.U32 R9, RZ, RZ, R13 ;  /* 0x000000ffff096224 */ /* 0x000fca00078e000d */
[----:B------:R0:W-:Y:S01]  /*6f70*/  @P6 STG.E.U16 desc[UR36][R8.64+0x12], R29 ;  /* 0x0000121d08006986 */ /* 0x0001e2000c101524 */
[----:B------:R-:W-:-:S04]  /*6f80*/  ISETP.GT.AND P6, PT, R4, 0x8, PT ;  /* 0x000000080400780c */ /* 0x000fc80003fc4270 */
[----:B------:R-:W-:-:S13]  /*6f90*/  ISETP.GT.AND P6, PT, R3, 0x88, P6 ;  /* 0x000000880300780c */ /* 0x000fda00037c4270 */
        /* <DEDUP_REMOVED lines=45> */
[----:B------:R-:W-:Y:S01]  /*7270*/  @P6 STG.E.U16 desc[UR36][R8.64+0x42], R41 ;  /* 0x0000422908006986 */ /* 0x000fe2000c101524 */
[----:B------:R-:W-:-:S04]  /*7280*/  ISETP.GT.AND P6, PT, R4, 0x20, PT ;  /* 0x000000200400780c */ /* 0x000fc80003fc4270 */
[----:B------:R-:W-:-:S13]  /*7290*/  ISETP.GT.AND P6, PT, R3, 0x88, P6 ;  /* 0x000000880300780c */ /* 0x000fda00037c4270 */
[----:B------:R-:W-:Y:S01]  /*72a0*/  @P6 STG.E.U16 desc[UR36][R6.64+0x40], R42 ;  /* 0x0000402a06006986 */ /* 0x000fe2000c101524 */
[----:B------:R-:W-:-:S04]  /*72b0*/  ISETP.GT.AND P6, PT, R4, 0x21, PT ;  /* 0x000000210400780c */ /* 0x000fc80003fc4270 */
[----:B------:R-:W-:-:S13]  /*72c0*/  ISETP.GT.AND P6, PT, R3, 0x88, P6 ;  /* 0x000000880300780c */ /* 0x000fda00037c4270 */
[----:B------:R-:W-:Y:S02]  /*72d0*/  @P6 IMAD.MOV.U32 R4, RZ, RZ, R6 ;  /* 0x000000ffff046224 */ /* 0x000fe400078e0006 */
[----:B------:R-:W-:-:S05]  /*72e0*/  @P6 IMAD.MOV.U32 R5, RZ, RZ, R7 ;  /* 0x000000ffff056224 */ /* 0x000fca00078e0007 */
[----:B------:R0:W-:Y:S01]  /*72f0*/  @P6 STG.E.U16 desc[UR36][R4.64+0x42], R43 ;  /* 0x0000422b04006986 */ /* 0x0001e2000c101524 */
[C---:B------:R-:W-:Y:S02]  /*7300*/  ISETP.GT.AND P6, PT, R3.reuse, 0x80, P5 ;  /* 0x000000800300780c */ /* 0x040fe40002fc4270 */
[----:B------:R-:W-:-:S11]  /*7310*/  ISETP.GT.AND P5, PT, R3, 0x88, P5 ;  /* 0x000000880300780c */ /* 0x000fd60002fa4270 */
[----:B0-----:R-:W-:Y:S02]  /*7320*/  @P6 IMAD.MOV.U32 R4, RZ, RZ, R12 ;  /* 0x000000ffff046224 */ /* 0x001fe400078e000c */
[----:B------:R-:W-:-:S05]  /*7330*/  @P6 IMAD.MOV.U32 R5, RZ, RZ, R13 ;  /* 0x000000ffff056224 */ /* 0x000fca00078e000d */
[----:B------:R0:W-:Y:S01]  /*7340*/  @P6 STG.E.U16 desc[UR36][R4.64+0x50], R44 ;  /* 0x0000502c04006986 */ /* 0x0001e2000c101524 */
[C---:B------:R-:W-:Y:S02]  /*7350*/  ISETP.GT.AND P6, PT, R3.reuse, 0x80, P4 ;  /* 0x000000800300780c */ /* 0x040fe400027c4270 */
[----:B------:R-:W-:-:S11]  /*7360*/  ISETP.GT.AND P4, PT, R3, 0x88, P4 ;  /* 0x000000880300780c */ /* 0x000fd60002784270 */
[----:B0-----:R-:W-:Y:S02]  /*7370*/  @P6 IMAD.MOV.U32 R4, RZ, RZ, R12 ;  /* 0x000000ffff046224 */ /* 0x001fe400078e000c */
[----:B------:R-:W-:-:S05]  /*7380*/  @P6 IMAD.MOV.U32 R5, RZ, RZ, R13 ;  /* 0x000000ffff056224 */ /* 0x000fca00078e000d */
[----:B------:R0:W-:Y:S02]  /*7390*/  @P6 STG.E.U16 desc[UR36][R4.64+0x52], R45 ;  /* 0x0000522d04006986 */ /* 0x0001e4000c101524 */
[----:B0-----:R-:W-:Y:S02]  /*73a0*/  @P5 IMAD.MOV.U32 R4, RZ, RZ, R6 ;  /* 0x000000ffff045224 */ /* 0x001fe400078e0006 */
[----:B------:R-:W-:-:S05]  /*73b0*/  @P5 IMAD.MOV.U32 R5, RZ, RZ, R7 ;  /* 0x000000ffff055224 */ /* 0x000fca00078e0007 */
[----:B------:R0:W-:Y:S01]  /*73c0*/  @P5 STG.E.U16 desc[UR36][R4.64+0x50], R46 ;  /* 0x0000502e04005986 */ /* 0x0001e2000c101524 */
[C---:B------:R-:W-:Y:S02]  /*73d0*/  ISETP.GT.AND P5, PT, R3.reuse, 0x80, P3 ;  /* 0x000000800300780c */ /* 0x040fe40001fa4270 */
[----:B------:R-:W-:Y:S01]  /*73e0*/  ISETP.GT.AND P3, PT, R3, 0x88, P3 ;  /* 0x000000880300780c */ /* 0x000fe20001f64270 */
        /* <DEDUP_REMOVED lines=17> */
[----:B------:R0:W-:Y:S02]  /*7500*/  @P3 STG.E.U16 desc[UR36][R4.64+0x60], R50 ;  /* 0x0000603204003986 */ /* 0x0001e4000c101524 */
[----:B0-----:R-:W-:Y:S02]  /*7510*/  @P0 IMAD.MOV.U32 R4, RZ, RZ, R6 ;  /* 0x000000ffff040224 */ /* 0x001fe400078e0006 */
[----:B------:R-:W-:-:S05]  /*7520*/  @P0 IMAD.MOV.U32 R5, RZ, RZ, R7 ;  /* 0x000000ffff050224 */ /* 0x000fca00078e0007 */
[----:B------:R0:W-:Y:S02]  /*7530*/  @P0 STG.E.U16 desc[UR36][R4.64+0x62], R51 ;  /* 0x0000623304000986 */ /* 0x0001e4000c101524 */
[----:B0-----:R-:W-:Y:S02]  /*7540*/  @P5 IMAD.MOV.U32 R4, RZ, RZ, R12 ;  /* 0x000000ffff045224 */ /* 0x001fe400078e000c */
[----:B------:R-:W-:-:S05]  /*7550*/  @P5 IMAD.MOV.U32 R5, RZ, RZ, R13 ;  /* 0x000000ffff055224 */ /* 0x000fca00078e000d */
[----:B------:R0:W-:Y:S04]  /*7560*/  @P5 STG.E.U16 desc[UR36][R4.64+0x70], R52 ;  /* 0x0000703404005986 */ /* 0x0001e8000c101524 */
[----:B------:R1:W-:Y:S01]  /*7570*/  @P4 STG.E.U16 desc[UR36][R12.64+0x72], R53 ;  /* 0x000072350c004986 */ /* 0x0003e2000c101524 */
[----:B0-----:R-:W-:Y:S02]  /*7580*/  @P2 IMAD.MOV.U32 R4, RZ, RZ, R6 ;  /* 0x000000ffff042224 */ /* 0x001fe400078e0006 */
[----:B------:R-:W-:-:S05]  /*7590*/  @P2 IMAD.MOV.U32 R5, RZ, RZ, R7 ;  /* 0x000000ffff052224 */ /* 0x000fca00078e0007 */
[----:B------:R1:W-:Y:S04]  /*75a0*/  @P2 STG.E.U16 desc[UR36][R4.64+0x70], R54 ;  /* 0x0000703604002986 */ /* 0x0003e8000c101524 */
[----:B------:R1:W-:Y:S02]  /*75b0*/  @P1 STG.E.U16 desc[UR36][R6.64+0x72], R55 ;  /* 0x0000723706001986 */ /* 0x0003e4000c101524 */
.L_x_156:
[----:B------:R-:W-:Y:S05]  /*75c0*/  BSYNC B0 ;  /* 0x0000000000007941 */ /* 0x000fea0003800000 */
.L_x_32:
[----:B------:R-:W-:Y:S01]  /*75d0*/  IADD3 R16, P0, R16, UR38, RZ ;  /* 0x0000002610107c10 */ /* 0x000fe2000ff1e0ff */
[----:B------:R-:W-:Y:S01]  /*75e0*/  ULDC.64 UR4, c[0x0][0x650] ;  /* 0x0001940000047ab9 */ /* 0x000fe20000000a00 */
[----:B------:R-:W-:Y:S01]  /*75f0*/  PRMT R3, RZ, 0x7610, R3 ;  /* 0x00007610ff037816 */ /* 0x000fe20000000003 */
[----:B------:R-:W-:Y:S01]  /*7600*/  IMAD.MOV.U32 R103, RZ, RZ, -0x1 ;  /* 0xffffffffff677424 */ /* 0x000fe200078e00ff */
[----:B------:R-:W-:Y:S01]  /*7610*/  IADD3.X R17, R17, UR41, RZ, P0, !PT ;  /* 0x0000002911117c10 */ /* 0x000fe200087fe4ff */
[----:B------:R-:W-:Y:S01]  /*7620*/  IMAD.MOV.U32 R23, RZ, RZ, -0x1 ;  /* 0xffffffffff177424 */ /* 0x000fe200078e00ff */
[----:B------:R-:W-:-:S04]  /*7630*/  ISETP.GE.U32.AND P0, PT, R16, UR4, PT ;  /* 0x0000000410007c0c */ /* 0x000fc8000bf06070 */
[----:B------:R-:W-:-:S13]  /*7640*/  ISETP.GE.U32.AND.EX P0, PT, R17, UR5, PT, P0 ;  /* 0x0000000511007c0c */ /* 0x000fda000bf06100 */
[----:B------:R-:W-:Y:S05]  /*7650*/  @P0 BRA `(.L_x_157) ;  /* 0x00000004004c0947 */ /* 0x000fea0003800000 */
[----:B----4-:R-:W4:Y:S01]  /*7660*/  LDC.64 R10, c[0x0][0x628] ;  /* 0x00018a00ff0a7b82 */ /* 0x010f220000000a00 */
[----:B01----:R-:W0:Y:S01]  /*7670*/  S2R R12, SR_CTAID.X ;  /* 0x00000000000c7919 */ /* 0x003e220000002500 */
[----:B------:R-:W-:Y:S02]  /*7680*/  IMAD.MOV.U32 R8, RZ, RZ, R16 ;  /* 0x000000ffff087224 */ /* 0x000fe400078e0010 */
[----:B------:R-:W-:Y:S01]  /*7690*/  IMAD.MOV.U32 R9, RZ, RZ, R17 ;  /* 0x000000ffff097224 */ /* 0x000fe200078e0011 */
[----:B------:R-:W1:Y:S03]  /*76a0*/  S2R R20, SR_CTAID.Y ;  /* 0x0000000000147919 */ /* 0x000e660000002600 */
[----:B------:R-:W0:Y:S08]  /*76b0*/  LDC R0, c[0x0][0x630] ;  /* 0x00018c00ff007b82 */ /* 0x000e300000000800 */
[----:B------:R-:W0:Y:S01]  /*76c0*/  LDC.64 R14, c[0x0][0x620] ;  /* 0x00018800ff0e7b82 */ /* 0x000e220000000a00 */
[----:B----4-:R-:W-:-:S04]  /*76d0*/  ISETP.NE.U32.AND P0, PT, R10, RZ, PT ;  /* 0x000000ff0a00720c */ /* 0x010fc80003f05070 */
[----:B------:R-:W-:-:S13]  /*76e0*/  ISETP.NE.AND.EX P0, PT, R11, RZ, PT, P0 ;  /* 0x000000ff0b00720c */ /* 0x000fda0003f05300 */
[----:B01----:R-:W-:Y:S05]  /*76f0*/  @!P0 BRA `(.L_x_158) ;  /* 0x0000000000288947 */ /* 0x003fea0003800000 */
        /* <DEDUP_REMOVED lines=10> */
.L_x_158:
[-CC-:B------:R-:W-:Y:S01]  /*77a0*/  SHF.R.U64 R23, R8, R0.reuse, R9.reuse ;  /* 0x0000000008177219 */ /* 0x180fe20000001209 */
[----:B------:R-:W0:Y:S01]  /*77b0*/  LDC.64 R26, c[0x0][0x640] ;  /* 0x00019000ff1a7b82 */ /* 0x000e220000000a00 */
[----:B------:R-:W-:Y:S01]  /*77c0*/  SHF.R.U32.HI R0, RZ, R0, R9 ;  /* 0x00000000ff007219 */ /* 0x000fe20000011609 */
[----:B------:R-:W-:Y:S01]  /*77d0*/  ULDC UR4, c[0x0][0x150] ;  /* 0x0000540000047ab9 */ /* 0x000fe20000000800 */
[----:B------:R-:W-:Y:S02]  /*77e0*/  IADD3 R3, P0, RZ, -R23, RZ ;  /* 0x80000017ff037210 */ /* 0x000fe40007f1e0ff */
[----:B------:R-:W-:-:S03]  /*77f0*/  I2FP.F32.U32 R7, R12 ;  /* 0x0000000c00077245 */ /* 0x000fc60000201000 */
[----:B------:R-:W1:Y:S01]  /*7800*/  LDC R6, c[0x0][0x618] ;  /* 0x00018600ff067b82 */ /* 0x000e620000000800 */
[----:B------:R-:W-:Y:S02]  /*7810*/  IMAD.X R5, RZ, RZ, ~R0, P0 ;  /* 0x000000ffff057224 */ /* 0x000fe400000e0e00 */
[----:B------:R-:W-:Y:S01]  /*7820*/  FMUL R7, R7, UR4 ;  /* 0x0000000407077c20 */ /* 0x000fe20008400000 */
[----:B------:R-:W-:Y:S01]  /*7830*/  ULDC UR4, c[0x0][0x154] ;  /* 0x0000550000047ab9 */ /* 0x000fe20000000800 */
[-C--:B------:R-:W-:Y:S02]  /*7840*/  IMAD R0, R5, R14.reuse, RZ ;  /* 0x0000000e05007224 */ /* 0x080fe400078e02ff */
[C---:B------:R-:W-:Y:S01]  /*7850*/  IMAD.WIDE.U32 R4, R3.reuse, R14, R16 ;  /* 0x0000000e03047225 */ /* 0x040fe200078e0010 */
[----:B------:R-:W4:Y:S01]  /*7860*/  LDC R11, c[0x0][0x608] ;  /* 0x00018200ff0b7b82 */ /* 0x000f220000000800 */
[----:B------:R-:W2:Y:S02]  /*7870*/  F2I.U32.TRUNC.NTZ R7, R7 ;  /* 0x0000000700077305 */ /* 0x000ea4000020f000 */
[----:B------:R-:W-:-:S04]  /*7880*/  IMAD R3, R3, R15, R0 ;  /* 0x0000000f03037224 */ /* 0x000fc800078e0200 */
[----:B------:R-:W-:Y:S01]  /*7890*/  IMAD.IADD R3, R5, 0x1, R3 ;  /* 0x0000000105037824 */ /* 0x000fe200078e0203 */
[----:B------:R-:W3:Y:S01]  /*78a0*/  LDC R8, c[0x0][0x658] ;  /* 0x00019600ff087b82 */ /* 0x000ee20000000800 */
[----:B------:R-:W-:Y:S02]  /*78b0*/  I2FP.F32.U32 R5, R20 ;  /* 0x0000001400057245 */ /* 0x000fe40000201000 */
[----:B0-----:R-:W-:-:S04]  /*78c0*/  ISETP.NE.U32.AND P0, PT, R26, RZ, PT ;  /* 0x000000ff1a00720c */ /* 0x001fc80003f05070 */
[----:B------:R-:W-:Y:S01]  /*78d0*/  ISETP.NE.AND.EX P0, PT, R27, RZ, PT, P0 ;  /* 0x000000ff1b00720c */ /* 0x000fe20003f05300 */
[----:B------:R-:W0:Y:S01]  /*78e0*/  LDC R9, c[0x0][0x144] ;  /* 0x00005100ff097b82 */ /* 0x000e220000000800 */
[-C--:B-1----:R-:W-:Y:S01]  /*78f0*/  SHF.R.U32.HI R0, RZ, R6.reuse, R3 ;  /* 0x00000006ff007219 */ /* 0x082fe20000011603 */
[----:B--2---:R-:W-:Y:S01]  /*7900*/  IMAD.MOV R7, RZ, RZ, -R7 ;  /* 0x000000ffff077224 */ /* 0x004fe200078e0a07 */
[----:B------:R-:W-:Y:S01]  /*7910*/  SHF.R.U64 R13, R4, R6, R3 ;  /* 0x00000006040d7219 */ /* 0x000fe20000001203 */
[----:B------:R-:W-:-:S04]  /*7920*/  FMUL R6, R5, UR4 ;  /* 0x0000000405067c20 */ /* 0x000fc80008400000 */
[----:B------:R-:W1:Y:S01]  /*7930*/  LDC R21, c[0x0][0x148] ;  /* 0x00005200ff157b82 */ /* 0x000e620000000800 */
[-CC-:B----4-:R-:W-:Y:S02]  /*7940*/  SHF.R.U64 R10, R13, R11.reuse, R0.reuse ;  /* 0x0000000b0d0a7219 */ /* 0x190fe40000001200 */
[----:B------:R-:W-:Y:S02]  /*7950*/  SHF.R.U32.HI R3, RZ, R11, R0 ;  /* 0x0000000bff037219 */ /* 0x000fe40000011600 */
[----:B------:R2:W4:Y:S03]  /*7960*/  F2I.U32.TRUNC.NTZ R0, R6 ;  /* 0x0000000600007305 */ /* 0x000526000020f000 */
[----:B------:R-:W1:Y:S01]  /*7970*/  LDC R14, c[0x0][0x648] ;  /* 0x00019200ff0e7b82 */ /* 0x000e620000000800 */
[-CC-:B---3--:R-:W-:Y:S02]  /*7980*/  SHF.R.U64 R15, R10, R8.reuse, R3.reuse ;  /* 0x000000080a0f7219 */ /* 0x188fe40000001203 */
[----:B------:R-:W-:-:S03]  /*7990*/  SHF.R.U32.HI R5, RZ, R8, R3 ;  /* 0x00000008ff057219 */ /* 0x000fc60000011603 */
[----:B------:R-:W-:Y:S02]  /*79a0*/  IMAD.MOV.U32 R4, RZ, RZ, R15 ;  /* 0x000000ffff047224 */ /* 0x000fe400078e000f */
[----:B------:R-:W3:Y:S01]  /*79b0*/  LDC R24, c[0x0][0x638] ;  /* 0x00018e00ff187b82 */ /* 0x000ee20000000800 */
[----:B0-----:R-:W-:-:S07]  /*79c0*/  IMAD R25, R9, R7, R12 ;  /* 0x0000000709197224 */ /* 0x001fce00078e020c */
[----:B------:R-:W0:Y:S08]  /*79d0*/  LDC R28, c[0x0][0x610] ;  /* 0x00018400ff1c7b82 */ /* 0x000e300000000800 */
[----:B------:R-:W0:Y:S01]  /*79e0*/  LDC R29, c[0x0][0x600] ;  /* 0x00018000ff1d7b82 */ /* 0x000e220000000800 */
[----:B--2-4-:R-:W-:Y:S05]  /*79f0*/  @!P0 BRA `(.L_x_159) ;  /* 0x0000000000288947 */ /* 0x014fea0003800000 */
[----:B------:R-:W2:Y:S02]  /*7a00*/  LDC R4, c[0x0][0x64c] ;  /* 0x00019300ff047b82 */ /* 0x000ea40000000800 */
[----:B--2---:R-:W-:-:S05]  /*7a10*/  IADD3 R3, P0, R15, R4, RZ ;  /* 0x000000040f037210 */ /* 0x004fca0007f1e0ff */
        /* <DEDUP_REMOVED lines=8> */
.L_x_159:
[----:B------:R-:W-:Y:S02]  /*7aa0*/  ISETP.NE.AND P0, PT, R2, 0x1, PT ;  /* 0x000000010200780c */ /* 0x000fe40003f05270 */
[----:B-1----:R-:W-:Y:S01]  /*7ab0*/  SHF.R.U64 R3, R4, R14, R5 ;  /* 0x0000000e04037219 */ /* 0x002fe20000001205 */
[----:B------:R-:W-:Y:S01]  /*7ac0*/  IMAD.MOV R5, RZ, RZ, -R0 ;  /* 0x000000ffff057224 */ /* 0x000fe200078e0a00 */
[----:B------:R-:W-:Y:S02]  /*7ad0*/  LOP3.LUT R0, R10, R101, RZ, 0xc0, !PT ;  /* 0x000000650a007212 */ /* 0x000fe400078ec0ff */
[----:B------:R-:W-:Y:S01]  /*7ae0*/  LOP3.LUT R6, R13, R100, RZ, 0xc0, !PT ;  /* 0x000000640d067212 */ /* 0x000fe200078ec0ff */
[----:B------:R-:W-:Y:S02]  /*7af0*/  IMAD.MOV R4, RZ, RZ, -R3 ;  /* 0x000000ffff047224 */ /* 0x000fe400078e0a03 */
[----:B------:R-:W-:Y:S02]  /*7b00*/  IMAD R0, R93, R3, R0 ;  /* 0x000000035d007224 */ /* 0x000fe400078e0200 */
[----:B---3--:R-:W-:-:S02]  /*7b10*/  IMAD R3, R4, R24, R15 ;  /* 0x0000001804037224 */ /* 0x008fc400078e020f */
[----:B------:R-:W-:Y:S02]  /*7b20*/  @P0 IMAD R25, R21, R5, R20 ;  /* 0x0000000515190224 */ /* 0x000fe400078e0214 */
[----:B0-----:R-:W-:Y:S02]  /*7b30*/  IMAD R5, R3, R29, R6 ;  /* 0x0000001d03057224 */ /* 0x001fe400078e0206 */
[----:B------:R-:W-:Y:S02]  /*7b40*/  IMAD R0, R0, R28, R25 ;  /* 0x0000001c00007224 */ /* 0x000fe400078e0219 */
[----:B------:R-:W-:-:S03]  /*7b50*/  IMAD.MOV.U32 R4, RZ, RZ, 0x1 ;  /* 0x00000001ff047424 */ /* 0x000fc600078e00ff */
[----:B------:R-:W-:Y:S02]  /*7b60*/  SEL R103, R5, R0, !P0 ;  /* 0x0000000005677207 */ /* 0x000fe40004000000 */
[----:B------:R-:W-:Y:S02]  /*7b70*/  PRMT R3, R4, 0x7610, R3 ;  /* 0x0000761004037816 */ /* 0x000fe40000000003 */
[----:B------:R-:W-:-:S07]  /*7b80*/  SEL R0, R0, R5, !P0 ;  /* 0x0000000500007207 */ /* 0x000fce0004000000 */
.L_x_157:
[----:B------:R-:W-:Y:S01]  /*7b90*/  LOP3.LUT P0, RZ, R3, 0xff, RZ, 0xc0, !PT ;  /* 0x000000ff03ff7812 */ /* 0x000fe2000780c0ff */
[----:B------:R-:W-:Y:S01]  /*7ba0*/  UIMAD.WIDE.U32 UR4, UR42, -0x55555555, URZ ;  /* 0xaaaaaaab2a0478a5 */ /* 0x000fe2000f8e003f */
[----:B------:R-:W-:-:S03]  /*7bb0*/  IMAD.MOV.U32 R111, RZ, RZ, R0 ;  /* 0x000000ffff6f7224 */ /* 0x000fc600078e0000 */
[----:B------:R-:W-:-:S04]  /*7bc0*/  USHF.R.U32.HI UR4, URZ, 0x1, UR5 ;  /* 0x000000013f047899 */ /* 0x000fc80008011605 */
[----:B------:R-:W-:-:S04]  /*7bd0*/  UIMAD UR42, UR4, -0x3, UR42 ;  /* 0xfffffffd042a78a4 */ /* 0x000fc8000f8e022a */
[----:B------:R-:W-:Y:S08]  /*7be0*/  @P0 BRA `(.L_x_160) ;  /* 0xffffff98002c0947 */ /* 0x000ff0000383ffff */
[----:B------:R-:W-:Y:S05]  /*7bf0*/  EXIT ;  /* 0x000000000000794d */ /* 0x000fea0003800000 */
.L_x_7:
        /* <DEDUP_REMOVED lines=26> */
.L_x_162:
[----:B------:R-:W0:Y:S01]  /*7da0*/  LDC.64 R32, c[0x0][0x640] ;  /* 0x00019000ff207b82 */ /* 0x000e220000000a00 */
[-CC-:B------:R-:W-:Y:S01]  /*7db0*/  SHF.R.U64 R22, R14, R8.reuse, R15.reuse ;  /* 0x000000080e167219 */ /* 0x180fe2000000120f */
[----:B------:R-:W-:Y:S01]  /*7dc0*/  IMAD.MOV.U32 R25, RZ, RZ, 0x1 ;  /* 0x00000001ff197424 */ /* 0x000fe200078e00ff */
[----:B------:R-:W-:Y:S02]  /*7dd0*/  SHF.R.U32.HI R7, RZ, R8, R15 ;  /* 0x00000008ff077219 */ /* 0x000fe4000001160f */
[----:B------:R-:W-:-:S03]  /*7de0*/  IADD3 R13, P0, RZ, -R22, RZ ;  /* 0x80000016ff0d7210 */ /* 0x000fc60007f1e0ff */
[----:B------:R-:W1:Y:S02]  /*7df0*/  LDC R12, c[0x0][0x618] ;  /* 0x00018600ff0c7b82 */ /* 0x000e640000000800 */
[----:B------:R-:W-:Y:S02]  /*7e00*/  IMAD.X R7, RZ, RZ, ~R7, P0 ;  /* 0x000000ffff077224 */ /* 0x000fe400000e0e07 */
[----:B------:R-:W-:-:S04]  /*7e10*/  IMAD.WIDE.U32 R10, R13, R26, R16 ;  /* 0x0000001a0d0a7225 */ /* 0x000fc800078e0010 */
[----:B------:R-:W2:Y:S01]  /*7e20*/  LDC R14, c[0x0][0x608] ;  /* 0x00018200ff0e7b82 */ /* 0x000ea20000000800 */
[----:B------:R-:W-:-:S04]  /*7e30*/  IMAD R8, R7, R26, RZ ;  /* 0x0000001a07087224 */ /* 0x000fc800078e02ff */
[----:B------:R-:W-:-:S03]  /*7e40*/  IMAD R7, R13, R27, R8 ;  /* 0x0000001b0d077224 */ /* 0x000fc600078e0208 */
[----:B------:R-:W3:Y:S01]  /*7e50*/  LDC R30, c[0x0][0x658] ;  /* 0x00019600ff1e7b82 */ /* 0x000ee20000000800 */
[----:B------:R-:W-:Y:S01]  /*7e60*/  IMAD.IADD R7, R11, 0x1, R7 ;  /* 0x000000010b077824 */ /* 0x000fe200078e0207 */
[----:B0-----:R-:W-:Y:S01]  /*7e70*/  ISETP.NE.U32.AND P0, PT, R32, RZ, PT ;  /* 0x000000ff2000720c */ /* 0x001fe20003f05070 */
[----:B------:R-:W-:-:S03]  /*7e80*/  IMAD.MOV.U32 R11, RZ, RZ, -0x1 ;  /* 0xffffffffff0b7424 */ /* 0x000fc600078e00ff */
        /* <DEDUP_REMOVED lines=8> */
[-C--:B---3--:R-:W-:Y:S02]  /*7f10*/  SHF.L.U32 R10, R11, R30.reuse, RZ ;  /* 0x0000001e0b0a7219 */ /* 0x088fe400000006ff */
[--C-:B------:R-:W-:Y:S02]  /*7f20*/  SHF.R.U64 R28, R26, R30, R7.reuse ;  /* 0x0000001e1a1c7219 */ /* 0x100fe40000001207 */
[----:B------:R-:W-:Y:S02]  /*7f30*/  LOP3.LUT R27, RZ, R10, RZ, 0x33, !PT ;  /* 0x0000000aff1b7212 */ /* 0x000fe400078e33ff */
[----:B------:R-:W-:Y:S01]  /*7f40*/  SHF.R.U32.HI R11, RZ, R30, R7 ;  /* 0x0000001eff0b7219 */ /* 0x000fe20000011607 */
[----:B------:R-:W3:Y:S01]  /*7f50*/  LDC R29, c[0x0][0x610] ;  /* 0x00018400ff1d7b82 */ /* 0x000ee20000000800 */
[----:B------:R-:W-:Y:S01]  /*7f60*/  IMAD.MOV.U32 R10, RZ, RZ, R28 ;  /* 0x000000ffff0a7224 */ /* 0x000fe200078e001c */
[----:B------:R-:W-:Y:S06]  /*7f70*/  @!P0 BRA `(.L_x_163) ;  /* 0x0000000000288947 */ /* 0x000fec0003800000 */
        /* <DEDUP_REMOVED lines=10> */
.L_x_163:
[----:B------:R-:W-:Y:S02]  /*8020*/  ISETP.NE.AND P0, PT, R2, 0x1, PT ;  /* 0x000000010200780c */ /* 0x000fe40003f05270 */
[----:B-1----:R-:W-:Y:S01]  /*8030*/  SHF.R.U64 R8, R10, R8, R11 ;  /* 0x000000080a087219 */ /* 0x002fe2000000120b */
[----:B0-----:R-:W-:Y:S01]  /*8040*/  VIADD R11, R21, 0xffffffff ;  /* 0xffffffff150b7836 */ /* 0x001fe20000000000 */
[----:B------:R-:W-:Y:S02]  /*8050*/  SHF.L.U32 R25, R25, R30, RZ ;  /* 0x0000001e19197219 */ /* 0x000fe400000006ff */
[----:B------:R-:W-:Y:S01]  /*8060*/  LOP3.LUT R5, R26, R27, RZ, 0xc0, !PT ;  /* 0x0000001b1a057212 */ /* 0x000fe200078ec0ff */
[----:B------:R-:W-:-:S04]  /*8070*/  IMAD.MOV R7, RZ, RZ, -R8 ;  /* 0x000000ffff077224 */ /* 0x000fc800078e0a08 */
[----:B------:R-:W-:Y:S02]  /*8080*/  IMAD R5, R25, R8, R5 ;  /* 0x0000000819057224 */ /* 0x000fe400078e0205 */
[----:B------:R-:W-:Y:S01]  /*8090*/  @P0 IMAD R6, R9, R24, R4 ;  /* 0x0000001809060224 */ /* 0x000fe200078e0204 */
[----:B------:R-:W-:Y:S01]  /*80a0*/  LOP3.LUT R9, R20, R11, RZ, 0xc0, !PT ;  /* 0x0000000b14097212 */ /* 0x000fe200078ec0ff */
[----:B--2---:R-:W-:Y:S02]  /*80b0*/  IMAD R4, R7, R23, R28 ;  /* 0x0000001707047224 */ /* 0x004fe400078e021c */
[----:B---3--:R-:W-:Y:S02]  /*80c0*/  IMAD R6, R5, R29, R6 ;  /* 0x0000001d05067224 */ /* 0x008fe400078e0206 */
[----:B------:R-:W-:Y:S02]  /*80d0*/  IMAD R5, R4, R21, R9 ;  /* 0x0000001504057224 */ /* 0x000fe400078e0209 */
[----:B------:R-:W-:-:S02]  /*80e0*/  IMAD.MOV.U32 R8, RZ, RZ, 0x1 ;  /* 0x00000001ff087424 */ /* 0x000fc400078e00ff */
[----:B------:R-:W-:Y:S01]  /*80f0*/  IMAD.MOV.U32 R7, RZ, RZ, R22 ;  /* 0x000000ffff077224 */ /* 0x000fe200078e0016 */
[----:B------:R-:W-:Y:S02]  /*8100*/  SEL R21, R5, R6, !P0 ;  /* 0x0000000605157207 */ /* 0x000fe40004000000 */
[----:B------:R-:W-:-:S07]  /*8110*/  SEL R20, R6, R5, !P0 ;  /* 0x0000000506147207 */ /* 0x000fce0004000000 */
.L_x_161:
[----:B------:R-:W-:-:S08]  /*8120*/  NOP ;  /* 0x0000000000007918 */ /* 0x000fd00000000000 */
[----:B------:R-:W0:-:S00]  /*8130*/  USETMAXREG.DEALLOC.CTAPOOL 0x28 ;  /* 0x00000028000079c8 */ /* 0x000e0000080e0500 */
[----:B0-----:R-:W-:-:S13]  /*8140*/  ISETP.NE.AND P0, PT, R3, RZ, PT ;  /* 0x000000ff0300720c */ /* 0x001fda0003f05270 */
[----:B------:R-:W-:Y:S05]  /*8150*/  @P0 EXIT ;  /* 0x000000000000094d */ /* 0x000fea0003800000 */
[----:B------:R-:W-:Y:S01]  /*8160*/  LOP3.LUT P0, RZ, R8, 0xff, RZ, 0xc0, !PT ;  /* 0x000000ff08ff7812 */ /* 0x000fe2000780c0ff */
[----:B------:R-:W-:Y:S02]  /*8170*/  IMAD.MOV.U32 R3, RZ, RZ, 0x1 ;  /* 0x00000001ff037424 */ /* 0x000fe400078e00ff */
[----:B------:R-:W-:-:S10]  /*8180*/  IMAD.MOV.U32 R8, RZ, RZ, RZ ;  /* 0x000000ffff087224 */ /* 0x000fd400078e00ff */
[----:B------:R-:W-:Y:S05]  /*8190*/  @!P0 BRA `(.L_x_164) ;  /* 0x0000000c00588947 */ /* 0x000fea0003800000 */
[----:B------:R-:W0:Y:S01]  /*81a0*/  LDC R3, c[0x0][0x28c] ;  /* 0x0000a300ff037b82 */ /* 0x000e220000000800 */
[----:B------:R-:W1:Y:S01]  /*81b0*/  S2R R13, SR_CgaCtaId ;  /* 0x00000000000d7919 */ /* 0x000e620000008800 */
[----:B------:R-:W-:Y:S01]  /*81c0*/  ULDC UR5, c[0x0][0x658] ;  /* 0x0001960000057ab9 */ /* 0x000fe20000000800 */
[----:B------:R-:W-:Y:S01]  /*81d0*/  UMOV UR6, 0xffffffff ;  /* 0xffffffff00067882 */ /* 0x000fe20000000000 */
[----:B------:R-:W-:Y:S01]  /*81e0*/  BSSY B0, `(.L_x_164) ;  /* 0x00000d1000007945 */ /* 0x000fe20003800000 */
[----:B------:R-:W-:Y:S01]  /*81f0*/  USHF.L.U32 UR6, UR6, UR5, URZ ;  /* 0x0000000506067299 */ /* 0x000fe2000800063f */
[----:B------:R-:W-:Y:S01]  /*8200*/  IMAD.MOV.U32 R10, RZ, RZ, 0x1 ;  /* 0x00000001ff0a7424 */ /* 0x000fe200078e00ff */
[----:B------:R-:W-:Y:S01]  /*8210*/  LOP3.LUT R9, R18, 0x2, RZ, 0xfc, !PT ;  /* 0x0000000212097812 */ /* 0x000fe200078efcff */
[----:B------:R-:W-:Y:S01]  /*8220*/  IMAD.MOV.U32 R8, RZ, RZ, RZ ;  /* 0x000000ffff087224 */ /* 0x000fe200078e00ff */
[----:B------:R-:W-:Y:S01]  /*8230*/  ULDC UR4, c[0x0][0x600] ;  /* 0x0001800000047ab9 */ /* 0x000fe20000000800 */
[----:B------:R-:W-:Y:S01]  /*8240*/  UMOV UR7, 0x1 ;  /* 0x0000000100077882 */ /* 0x000fe20000000000 */
[----:B------:R-:W-:-:S02]  /*8250*/  UIADD3 UR4, UR4, -0x1, URZ ;  /* 0xffffffff04047890 */ /* 0x000fc4000fffe03f */
[----:B------:R-:W-:Y:S02]  /*8260*/  USHF.L.U32 UR5, UR7, UR5, URZ ;  /* 0x0000000507057299 */ /* 0x000fe4000800063f */
[----:B------:R-:W-:Y:S01]  /*8270*/  ULOP3.LUT UR6, URZ, UR6, URZ, 0x33, !UPT ;  /* 0x000000063f067292 */ /* 0x000fe2000f8e333f */
[----:B------:R-:W-:Y:S01]  /*8280*/  ULDC.64 UR30, c[0x0][0x198] ;  /* 0x00006600001e7ab9 */ /* 0x000fe20000000a00 */
[----:B0-----:R-:W-:-:S05]  /*8290*/  VIADD R3, R3, 0x7f ;  /* 0x0000007f03037836 */ /* 0x001fca0000000000 */
[----:B------:R-:W-:-:S04]  /*82a0*/  SHF.R.S32.HI R4, RZ, 0x1f, R3 ;  /* 0x0000001fff047819 */ /* 0x000fc80000011403 */
[----:B------:R-:W-:Y:S01]  /*82b0*/  LEA.HI R4, R4, R3, RZ, 0x7 ;  /* 0x0000000304047211 */ /* 0x000fe200078f38ff */
[C---:B-1----:R-:W-:Y:S02]  /*82c0*/  IMAD.SHL.U32 R12, R13.reuse, 0x20, RZ ;  /* 0x000000200d0c7824 */ /* 0x042fe400078e00ff */
[----:B------:R-:W-:Y:S01]  /*82d0*/  IMAD.SHL.U32 R13, R13, 0x800, RZ ;  /* 0x000008000d0d7824 */ /* 0x000fe200078e00ff */
[----:B------:R-:W-:Y:S01]  /*82e0*/  SHF.R.S32.HI R11, RZ, 0x7, R4 ;  /* 0x00000007ff0b7819 */ /* 0x000fe20000011404 */
[----:B------:R-:W-:Y:S01]  /*82f0*/  IMAD.MOV.U32 R3, RZ, RZ, 0x1 ;  /* 0x00000001ff037424 */ /* 0x000fe200078e00ff */
[----:B------:R-:W-:Y:S02]  /*8300*/  LOP3.LUT R12, R12, 0x20, RZ, 0xc0, !PT ;  /* 0x000000200c0c7812 */ /* 0x000fe400078ec0ff */
[----:B------:R-:W-:Y:S01]  /*8310*/  LOP3.LUT R13, R13, 0x800, RZ, 0xc0, !PT ;  /* 0x000008000d0d7812 */ /* 0x000fe200078ec0ff */
[----:B------:R-:W-:-:S07]  /*8320*/  VIADD R19, R11, 0x1 ;  /* 0x000000010b137836 */ /* 0x000fce0000000000 */
.L_x_175:
[----:B------:R-:W-:-:S03]  /*8330*/  UMOV UR7, 0xffffffff ;  /* 0xffffffff00077882 */ /* 0x000fc60000000000 */
[----:B------:R-:W-:Y:S05]  /*8340*/  BRA.DIV UR7, `(.L_x_165) ;  /* 0x0000000e07b07947 */ /* 0x000fea000b800000 */
[----:B------:R-:W-:-:S13]  /*8350*/  ELECT P6, URZ, PT ;  /* 0x00000000003f782f */ /* 0x000fda00038c0000 */
.L_x_185:
[----:B------:R-:W0:Y:S01]  /*8360*/  LDC R4, c[0x0][0x28c] ;  /* 0x0000a300ff047b82 */ /* 0x000e220000000800 */
[----:B------:R-:W-:Y:S01]  /*8370*/  BSSY B1, `(.L_x_166) ;  /* 0x0000044000017945 */ /* 0x000fe20003800000 */
[----:B0-----:R-:W-:-:S13]  /*8380*/  ISETP.LT.OR P6, PT, R4, 0x1, !P6 ;  /* 0x000000010400780c */ /* 0x001fda00077c1670 */
[----:B------:R-:W-:Y:S05]  /*8390*/  @P6 BRA `(.L_x_167) ;  /* 0x0000000400046947 */ /* 0x000fea0003800000 */
[----:B------:R-:W-:Y:S02]  /*83a0*/  IMAD R20, R20, 0xc0, RZ ;  /* 0x000000c014147824 */ /* 0x000fe400078e02ff */
[----:B------:R-:W-:Y:S02]  /*83b0*/  IMAD R21, R21, 0x40, R12 ;  /* 0x0000004015157824 */ /* 0x000fe400078e020c */
[----:B------:R-:W-:Y:S02]  /*83c0*/  IMAD.MOV.U32 R22, RZ, RZ, RZ ;  /* 0x000000ffff167224 */ /* 0x000fe400078e00ff */
[----:B------:R-:W-:Y:S02]  /*83d0*/  IMAD.MOV.U32 R4, RZ, RZ, R19 ;  /* 0x000000ffff047224 */ /* 0x000fe400078e0013 */
[----:B------:R-:W-:Y:S02]  /*83e0*/  IMAD.MOV.U32 R5, RZ, RZ, R3 ;  /* 0x000000ffff057224 */ /* 0x000fe400078e0003 */
[----:B------:R-:W-:-:S07]  /*83f0*/  IMAD.MOV.U32 R6, RZ, RZ, R8 ;  /* 0x000000ffff067224 */ /* 0x000fce00078e0008 */
.L_x_170:
[----:B------:R-:W0:Y:S01]  /*8400*/  S2R R15, SR_CgaCtaId ;  /* 0x00000000000f7919 */ /* 0x000e220000008800 */
[----:B------:R-:W-:Y:S02]  /*8410*/  MOV R14, 0x400 ;  /* 0x00000400000e7802 */ /* 0x000fe40000000f00 */
[----:B------:R-:W-:Y:S02]  /*8420*/  ISETP.NE.AND P1, PT, R0, RZ, PT ;  /* 0x000000ff0000720c */ /* 0x000fe40003f25270 */
[----:B0-----:R-:W-:Y:S02]  /*8430*/  LEA R25, R15, R14, 0x18 ;  /* 0x0000000e0f197211 */ /* 0x001fe400078ec0ff */
[----:B------:R-:W-:-:S09]  /*8440*/  SHF.L.U32 R14, R5, 0x1f, RZ ;  /* 0x0000001f050e7819 */ /* 0x000fd200000006ff */
[----:B------:R-:W0:Y:S01]  /*8450*/  @!P1 LDC R15, c[0x0][0x500] ;  /* 0x00014000ff0f9b82 */ /* 0x000e220000000800 */
[----:B------:R-:W-:-:S04]  /*8460*/  IMAD R23, R6, 0x8, R25 ;  /* 0x0000000806177824 */ /* 0x000fc800078e0219 */
[----:B------:R-:W1:Y:S02]  /*8470*/  SYNCS.PHASECHK.TRANS64.TRYWAIT P0, [R23+URZ+0x18], R14 ;  /* 0x0000180e170075a7 */ /* 0x000e64000800017f */
[----:B-1----:R-:W-:Y:S05]  /*8480*/  @!P0 BRA `(.L_x_168) ;  /* 0x0000000c00808947 */ /* 0x002fea0003800000 */
.L_x_186:
[----:B-1----:R-:W-:Y:S01]  /*8490*/  PRMT R14, R9, 0x9910, RZ ;  /* 0x00009910090e7816 */ /* 0x002fe200000000ff */
[----:B0-----:R0:W-:Y:S03]  /*84a0*/  @!P1 SYNCS.ARRIVE.TRANS64 RZ, [R23+URZ], R15 ;  /* 0x0000000f17ff99a7 */ /* 0x0011e6000800003f */
[----:B------:R-:W-:-:S13]  /*84b0*/  ISETP.NE.AND P0, PT, R14, 0x2, PT ;  /* 0x000000020e00780c */ /* 0x000fda0003f05270 */
[----:B0-----:R-:W-:Y:S05]  /*84c0*/  @P0 BRA `(.L_x_169) ;  /* 0x0000000000040947 */ /* 0x001fea0003800000 */
[----:B------:R-:W-:Y:S01]  /*84d0*/  BPT.TRAP 0x1 ;  /* 0x000000040000795c */ /* 0x000fe20000300000 */
.L_x_169:
[----:B------:R-:W-:Y:S01]  /*84e0*/  IMAD R14, R6, 0xc000, R25 ;  /* 0x0000c000060e7824 */ /* 0x000fe200078e0219 */
[----:B------:R-:W-:Y:S01]  /*84f0*/  R2UR UR34, R22 ;  /* 0x00000000162272ca */ /* 0x000fe200000e0000 */
[----:B------:R-:W-:Y:S01]  /*8500*/  VIADD R4, R4, 0xffffffff ;  /* 0xffffffff04047836 */ /* 0x000fe20000000000 */
[----:B------:R-:W-:Y:S01]  /*8510*/  R2UR UR33, R23 ;  /* 0x00000000172172ca */ /* 0x000fe200000e0000 */
[----:B------:R-:W-:Y:S01]  /*8520*/  UIADD3 UR14, UP0, UR30, 0xf0, URZ ;  /* 0x000000f01e0e7890 */ /* 0x000fe2000ff1e03f */
[----:B------:R-:W-:Y:S01]  /*8530*/  R2UR UR24, R14 ;  /* 0x000000000e1872ca */ /* 0x000fe200000e0000 */
[----:B------:R-:W-:Y:S01]  /*8540*/  IMAD R14, R6, 0x2000, R13 ;  /* 0x00002000060e7824 */ /* 0x000fe200078e020d */
[----:B------:R-:W-:Y:S01]  /*8550*/  R2UR UR36, R7 ;  /* 0x00000000072472ca */ /* 0x000fe200000e0000 */
[----:B------:R-:W-:Y:S01]  /*8560*/  UIADD3 UR42, UP1, UR30, 0x1f0, URZ ;  /* 0x000001f01e2a7890 */ /* 0x000fe2000ff3e03f */
[----:B------:R-:W-:Y:S01]  /*8570*/  R2UR UR35, R20 ;  /* 0x00000000142372ca */ /* 0x000fe200000e0000 */
[----:B------:R-:W-:Y:S01]  /*8580*/  IMAD R14, R14, 0x2, R25 ;  /* 0x000000020e0e7824 */ /* 0x000fe200078e0219 */
[----:B------:R-:W-:Y:S01]  /*8590*/  R2UR UR19, R21 ;  /* 0x00000000151372ca */ /* 0x000fe200000e0000 */
[----:B------:R-:W-:Y:S01]  /*85a0*/  UIADD3.X UR15, URZ, UR31, URZ, UP0, !UPT ;  /* 0x0000001f3f0f7290 */ /* 0x000fe200087fe43f */
[----:B------:R-:W-:Y:S01]  /*85b0*/  ISETP.GT.AND P1, PT, R4, 0x1, PT ;  /* 0x000000010400780c */ /* 0x000fe20003f24270 */
[----:B------:R-:W-:Y:S01]  /*85c0*/  UIADD3 UR26, UR34, 0x40, URZ ;  /* 0x00000040221a7890 */ /* 0x000fe2000fffe03f */
[----:B------:R-:W-:Y:S01]  /*85d0*/  R2UR UR8, R14 ;  /* 0x000000000e0872ca */ /* 0x000fe200000e0000 */
[----:B------:R-:W-:Y:S01]  /*85e0*/  UIADD3.X UR43, URZ, UR31, URZ, UP1, !UPT ;  /* 0x0000001f3f2b7290 */ /* 0x000fe20008ffe43f */
[----:B------:R-:W-:Y:S01]  /*85f0*/  VIADD R6, R6, 0x1 ;  /* 0x0000000106067836 */ /* 0x000fe20000000000 */
[----:B------:R-:W-:Y:S01]  /*8600*/  UIADD3 UR32, UR24, 0x100, URZ ;  /* 0x0000010018207890 */ /* 0x000fe2000fffe03f */
[----:B------:R-:W-:Y:S01]  /*8610*/  VIADD R22, R22, 0x80 ;  /* 0x0000008016167836 */ /* 0x000fe20000000000 */
[----:B------:R-:W-:Y:S01]  /*8620*/  UIADD3 UR24, UR24, 0x6100, URZ ;  /* 0x0000610018187890 */ /* 0x000fe2000fffe03f */
[----:B------:R-:W-:Y:S01]  /*8630*/  UMOV UR22, 0x0 ;  /* 0x0000000000167882 */ /* 0x000fe20000000000 */
[----:B------:R-:W-:Y:S01]  /*8640*/  UMOV UR23, 0x10000000 ;  /* 0x1000000000177882 */ /* 0x000fe20000000000 */
[----:B------:R-:W-:Y:S01]  /*8650*/  ISETP.NE.AND P0, PT, R6, 0x3, PT ;  /* 0x000000030600780c */ /* 0x000fe20003f05270 */
[----:B------:R-:W-:Y:S01]  /*8660*/  UMOV UR25, UR33 ;  /* 0x0000002100197c82 */ /* 0x000fe20008000000 */
[----:B------:R-:W-:Y:S01]  /*8670*/  UMOV UR28, UR36 ;  /* 0x00000024001c7c82 */ /* 0x000fe20008000000 */
[----:B------:R-:W-:-:S02]  /*8680*/  UMOV UR27, UR35 ;  /* 0x00000023001b7c82 */ /* 0x000fc40008000000 */
[----:B------:R-:W-:Y:S01]  /*8690*/  UIADD3 UR16, UR8, 0x24100, URZ ;  /* 0x0002410008107890 */ /* 0x000fe2000fffe03f */
[----:B------:R0:W-:Y:S01]  /*86a0*/  UTMALDG.3D [UR32], [UR14], desc[UR22] ;  /* 0x000016200e0075b4 */ /* 0x0001e20008011000 */
[----:B------:R-:W-:Y:S01]  /*86b0*/  UIADD3 UR8, UR8, 0x26100, URZ ;  /* 0x0002610008087890 */ /* 0x000fe2000fffe03f */
[----:B------:R-:W-:Y:S01]  /*86c0*/  SEL R14, RZ, 0x1, P0 ;  /* 0x00000001ff0e7807 */ /* 0x000fe20000000000 */
[----:B------:R-:W-:Y:S01]  /*86d0*/  UMOV UR7, 0x30000 ;  /* 0x0003000000077882 */ /* 0x000fe20000000000 */
[----:B------:R-:W-:Y:S01]  /*86e0*/  UMOV UR17, UR33 ;  /* 0x0000002100117c82 */ /* 0x000fe20008000000 */
[----:B------:R-:W-:Y:S01]  /*86f0*/  UMOV UR18, UR34 ;  /* 0x0000002200127c82 */ /* 0x000fe20008000000 */
[----:B------:R-:W-:Y:S01]  /*8700*/  UMOV UR20, UR36 ;  /* 0x0000002400147c82 */ /* 0x000fe20008000000 */
[----:B------:R-:W-:Y:S01]  /*8710*/  UMOV UR9, UR33 ;  /* 0x0000002100097c82 */ /* 0x000fe20008000000 */
[----:B------:R-:W-:Y:S01]  /*8720*/  UMOV UR11, UR19 ;  /* 0x00000013000b7c82 */ /* 0x000fe20008000000 */
[----:B------:R-:W-:Y:S01]  /*8730*/  UMOV UR12, UR36 ;  /* 0x00000024000c7c82 */ /* 0x000fe20008000000 */
[----:B------:R0:W-:Y:S01]  /*8740*/  UTMALDG.3D [UR24], [UR14], desc[UR22] ;  /* 0x000016180e0075b4 */ /* 0x0001e20008011000 */
[----:B------:R-:W-:Y:S01]  /*8750*/  UMOV UR10, UR26 ;  /* 0x0000001a000a7c82 */ /* 0x000fe20008000000 */
[----:B------:R-:W-:-:S02]  /*8760*/  LOP3.LUT R5, R5, R14, RZ, 0x3c, !PT ;  /* 0x0000000e05057212 */ /* 0x000fc400078e3cff */
[----:B------:R-:W-:Y:S01]  /*8770*/  SEL R6, R6, RZ, P0 ;  /* 0x000000ff06067207 */ /* 0x000fe20000000000 */
[----:B------:R0:W-:Y:S01]  /*8780*/  UTMALDG.3D.MULTICAST [UR16], [UR42], UR7, desc[UR22] ;  /* 0x000016102a0073b4 */ /* 0x0001e20008011807 */
[----:B------:R0:W-:Y:S02]  /*8790*/  UTMALDG.3D.MULTICAST [UR8], [UR42], UR7, desc[UR22] ;  /* 0x000016082a0073b4 */ /* 0x0001e40008011807 */
[----:B0-----:R-:W-:Y:S05]  /*87a0*/  @P1 BRA `(.L_x_170) ;  /* 0xfffffffc00141947 */ /* 0x001fea000383ffff */
.L_x_167:
[----:B------:R-:W-:Y:S05]  /*87b0*/  BSYNC B1 ;  /* 0x0000000000017941 */ /* 0x000fea0003800000 */
.L_x_166:
[----:B------:R-:W-:Y:S01]  /*87c0*/  LOP3.LUT P1, RZ, R10, 0xff, RZ, 0xc0, !PT ;  /* 0x000000ff0aff7812 */ /* 0x000fe2000782c0ff */
[C---:B------:R-:W-:Y:S01]  /*87d0*/  IMAD.IADD R7, R11.reuse, 0x1, R8 ;  /* 0x000000010b077824 */ /* 0x040fe200078e0208 */
[----:B------:R-:W-:Y:S01]  /*87e0*/  ULDC.64 UR8, c[0x0][0x650] ;  /* 0x0001940000087ab9 */ /* 0x000fe20000000a00 */
[----:B------:R-:W-:Y:S01]  /*87f0*/  ISETP.GE.U32.AND P2, PT, R11, 0x3, PT ;  /* 0x000000030b00780c */ /* 0x000fe20003f46070 */
[----:B------:R-:W-:Y:S01]  /*8800*/  BSSY B1, `(.L_x_171) ;  /* 0x000006c000017945 */ /* 0x000fe20003800000 */
[----:B------:R-:W-:Y:S01]  /*8810*/  IMAD.MOV.U32 R20, RZ, RZ, -0x1 ;  /* 0xffffffffff147424 */ /* 0x000fe200078e00ff */
[----:B------:R-:W-:Y:S01]  /*8820*/  ISETP.GT.U32.AND P0, PT, R7, 0x2, PT ;  /* 0x000000020700780c */ /* 0x000fe20003f04070 */
[----:B------:R-:W-:Y:S01]  /*8830*/  IMAD.MOV.U32 R21, RZ, RZ, -0x1 ;  /* 0xffffffffff157424 */ /* 0x000fe200078e00ff */
[----:B------:R-:W-:Y:S02]  /*8840*/  PRMT R10, RZ, 0x7610, R10 ;  /* 0x00007610ff0a7816 */ /* 0x000fe4000000000a */
[----:B------:R-:W-:-:S03]  /*8850*/  ISETP.LT.U32.AND P0, PT, R11, 0x3, P0 ;  /* 0x000000030b00780c */ /* 0x000fc60000701070 */
[----:B------:R-:W0:Y:S01]  /*8860*/  @P1 S2R R5, SR_CgaCtaId ;  /* 0x0000000000051919 */ /* 0x000e220000008800 */
[----:B------:R-:W-:-:S04]  /*8870*/  @P1 MOV R4, 0x400 ;  /* 0x0000040000041802 */ /* 0x000fc80000000f00 */
[----:B0-----:R-:W-:Y:S01]  /*8880*/  @P1 LEA R6, R5, R4, 0x18 ;  /* 0x0000000405061211 */ /* 0x001fe200078ec0ff */
[----:B------:R-:W-:Y:S01]  /*8890*/  IMAD.WIDE.U32 R4, R7, -0x55555555, RZ ;  /* 0xaaaaaaab07047825 */ /* 0x000fe200078e00ff */
[----:B------:R-:W-:Y:S02]  /*88a0*/  SEL R4, RZ, 0x1, !P0 ;  /* 0x00000001ff047807 */ /* 0x000fe40004000000 */
[----:B------:R0:W-:Y:S01]  /*88b0*/  @P1 SYNCS.ARRIVE.TRANS64.A1T0 RZ, [R6+URZ+0x48], RZ ;  /* 0x000048ff06ff19a7 */ /* 0x0001e2000810003f */
[----:B------:R-:W-:Y:S02]  /*88c0*/  IADD3 R16, P1, R16, UR38, RZ ;  /* 0x0000002610107c10 */ /* 0x000fe4000ff3e0ff */
[----:B------:R-:W-:Y:S02]  /*88d0*/  LOP3.LUT R3, R3, R4, RZ, 0x3c, !PT ;  /* 0x0000000403037212 */ /* 0x000fe400078e3cff */
[----:B------:R-:W-:Y:S02]  /*88e0*/  IADD3.X R17, R17, UR41, RZ, P1, !PT ;  /* 0x0000002911117c10 */ /* 0x000fe40008ffe4ff */
[----:B------:R-:W-:-:S02]  /*88f0*/  ISETP.GE.U32.AND P0, PT, R16, UR8, PT ;  /* 0x0000000810007c0c */ /* 0x000fc4000bf06070 */
[----:B0-----:R-:W-:Y:S02]  /*8900*/  SHF.R.U32.HI R6, RZ, 0x1, R5 ;  /* 0x00000001ff067819 */ /* 0x001fe40000011605 */
[----:B------:R-:W-:Y:S02]  /*8910*/  ISETP.GE.U32.AND.EX P0, PT, R17, UR9, PT, P0 ;  /* 0x0000000911007c0c */ /* 0x000fe4000bf06100 */
[----:B------:R-:W-:Y:S01]  /*8920*/  @P2 LOP3.LUT R3, R3, 0x1, R6, 0x78, !PT ;  /* 0x0000000103032812 */ /* 0x000fe200078e7806 */
[----:B------:R-:W-:Y:S01]  /*8930*/  IMAD R8, R6, -0x3, R7 ;  /* 0xfffffffd06087824 */ /* 0x000fe200078e0207 */
[----:B------:R-:W-:Y:S01]  /*8940*/  PRMT R4, RZ, 0x7610, R4 ;  /* 0x00007610ff047816 */ /* 0x000fe20000000004 */
[----:B------:R-:W-:-:S08]  /*8950*/  IMAD.MOV.U32 R7, RZ, RZ, -0x1 ;  /* 0xffffffffff077424 */ /* 0x000fd000078e00ff */
[----:B------:R-:W-:Y:S05]  /*8960*/  @P0 BRA `(.L_x_172) ;  /* 0x0000000400540947 */ /* 0x000fea0003800000 */
[----:B------:R-:W0:Y:S01]  /*8970*/  S2R R15, SR_CTAID.X ;  /* 0x00000000000f7919 */ /* 0x000e220000002500 */
[----:B------:R-:W-:Y:S01]  /*8980*/  ULDC.64 UR8, c[0x0][0x628] ;  /* 0x00018a0000087ab9 */ /* 0x000fe20000000a00 */
[----:B------:R-:W-:Y:S01]  /*8990*/  ULDC UR10, c[0x0][0x630] ;  /* 0x00018c00000a7ab9 */ /* 0x000fe20000000800 */
[----:B------:R-:W-:Y:S01]  /*89a0*/  ISETP.NE.U32.AND P0, PT, RZ, UR8, PT ;  /* 0x00000008ff007c0c */ /* 0x000fe2000bf05070 */
[----:B------:R-:W1:Y:S01]  /*89b0*/  S2R R20, SR_CTAID.Y ;  /* 0x0000000000147919 */ /* 0x000e620000002600 */
[----:B------:R-:W-:Y:S01]  /*89c0*/  ULDC UR11, c[0x0][0x150] ;  /* 0x00005400000b7ab9 */ /* 0x000fe20000000800 */
[----:B------:R-:W-:Y:S01]  /*89d0*/  IMAD.MOV.U32 R4, RZ, RZ, R16 ;  /* 0x000000ffff047224 */ /* 0x000fe200078e0010 */
[----:B------:R-:W-:Y:S01]  /*89e0*/  ISETP.NE.AND.EX P0, PT, RZ, UR9, PT, P0 ;  /* 0x00000009ff007c0c */ /* 0x000fe2000bf05300 */
[----:B------:R-:W-:Y:S01]  /*89f0*/  IMAD.MOV.U32 R5, RZ, RZ, R17 ;  /* 0x000000ffff057224 */ /* 0x000fe200078e0011 */
[----:B0-----:R-:W-:-:S11]  /*8a00*/  I2FP.F32.U32 R22, R15 ;  /* 0x0000000f00167245 */ /* 0x001fd60000201000 */
[----:B------:R-:W-:Y:S05]  /*8a10*/  @!P0 BRA `(.L_x_173) ;  /* 0x0000000000288947 */ /* 0x000fea0003800000 */
[----:B------:R-:W-:Y:S02]  /*8a20*/  ULDC UR7, c[0x0][0x634] ;  /* 0x00018d0000077ab9 */ /* 0x000fe40000000800 */
[----:B------:R-:W-:-:S05]  /*8a30*/  IADD3 R5, P0, R16, UR7, RZ ;  /* 0x0000000710057c10 */ /* 0x000fca000ff1e0ff */
[----:B------:R-:W-:-:S04]  /*8a40*/  IMAD.X R21, RZ, RZ, R17, P0 ;  /* 0x000000ffff157224 */ /* 0x000fc800000e0611 */
[----:B------:R-:W-:-:S04]  /*8a50*/  IMAD.WIDE.U32 R6, R21, UR8, RZ ;  /* 0x0000000815067c25 */ /* 0x000fc8000f8e00ff */
[----:B------:R-:W-:-:S04]  /*8a60*/  IMAD.WIDE.U32 R6, P0, R5, UR9, R6 ;  /* 0x0000000905067c25 */ /* 0x000fc8000f800006 */
[----:B------:R-:W-:-:S04]  /*8a70*/  IMAD.WIDE.U32 R4, R5, UR8, RZ ;  /* 0x0000000805047c25 */ /* 0x000fc8000f8e00ff */
[----:B------:R-:W-:Y:S01]  /*8a80*/  IMAD.MOV.U32 R4, RZ, RZ, R7 ;  /* 0x000000ffff047224 */ /* 0x000fe200078e0007 */
[----:B------:R-:W-:Y:S01]  /*8a90*/  IADD3 RZ, P1, R5, R6, RZ ;  /* 0x0000000605ff7210 */ /* 0x000fe20007f3e0ff */
[----:B------:R-:W-:-:S04]  /*8aa0*/  IMAD.X R5, RZ, RZ, RZ, P0 ;  /* 0x000000ffff057224 */ /* 0x000fc800000e06ff */
[----:B------:R-:W-:-:S08]  /*8ab0*/  IMAD.WIDE.U32.X R4, R21, UR9, R4, P1 ;  /* 0x0000000915047c25 */ /* 0x000fd000088e0404 */
.L_x_173:
[--C-:B------:R-:W-:Y:S01]  /*8ac0*/  SHF.R.U64 R14, R4, UR10, R5.reuse ;  /* 0x0000000a040e7c19 */ /* 0x100fe20008001205 */
[----:B------:R-:W-:Y:S01]  /*8ad0*/  FMUL R22, R22, UR11 ;  /* 0x0000000b16167c20 */ /* 0x000fe20008400000 */
[----:B------:R-:W-:Y:S01]  /*8ae0*/  SHF.R.U32.HI R4, RZ, UR10, R5 ;  /* 0x0000000aff047c19 */ /* 0x000fe20008011605 */
[----:B------:R-:W0:Y:S01]  /*8af0*/  LDC R6, c[0x0][0x144] ;  /* 0x00005100ff067b82 */ /* 0x000e220000000800 */
[----:B------:R-:W-:Y:S01]  /*8b00*/  IADD3 R5, P0, RZ, -R14, RZ ;  /* 0x8000000eff057210 */ /* 0x000fe20007f1e0ff */
[----:B------:R-:W-:Y:S01]  /*8b10*/  ULDC UR7, c[0x0][0x154] ;  /* 0x0000550000077ab9 */ /* 0x000fe20000000800 */
[----:B-1----:R-:W-:Y:S01]  /*8b20*/  I2FP.F32.U32 R7, R20 ;  /* 0x0000001400077245 */ /* 0x002fe20000201000 */
[----:B------:R-:W1:Y:S01]  /*8b30*/  F2I.U32.TRUNC.NTZ R22, R22 ;  /* 0x0000001600167305 */ /* 0x000e62000020f000 */
[----:B------:R-:W-:Y:S01]  /*8b40*/  ULDC.64 UR8, c[0x0][0x620] ;  /* 0x0001880000087ab9 */ /* 0x000fe20000000a00 */
[----:B------:R-:W-:Y:S01]  /*8b50*/  IMAD.X R4, RZ, RZ, ~R4, P0 ;  /* 0x000000ffff047224 */ /* 0x000fe200000e0e04 */
[----:B------:R-:W-:Y:S01]  /*8b60*/  ISETP.NE.AND P2, PT, R2, 0x1, PT ;  /* 0x000000010200780c */ /* 0x000fe20003f45270 */
[----:B------:R-:W-:Y:S01]  /*8b70*/  FMUL R23, R7, UR7 ;  /* 0x0000000707177c20 */ /* 0x000fe20008400000 */
[----:B------:R-:W2:Y:S01]  /*8b80*/  LDC R25, c[0x0][0x148] ;  /* 0x00005200ff197b82 */ /* 0x000ea20000000800 */
[----:B------:R-:W-:Y:S01]  /*8b90*/  IMAD R4, R4, UR8, RZ ;  /* 0x0000000804047c24 */ /* 0x000fe2000f8e02ff */
[----:B------:R-:W-:-:S03]  /*8ba0*/  ULDC UR7, c[0x0][0x618] ;  /* 0x0001860000077ab9 */ /* 0x000fc60000000800 */
[----:B------:R-:W3:Y:S01]  /*8bb0*/  F2I.U32.TRUNC.NTZ R23, R23 ;  /* 0x0000001700177305 */ /* 0x000ee2000020f000 */
[C---:B------:R-:W-:Y:S02]  /*8bc0*/  IMAD R7, R5.reuse, UR9, R4 ;  /* 0x0000000905077c24 */ /* 0x040fe4000f8e0204 */
[----:B------:R-:W-:Y:S01]  /*8bd0*/  IMAD.WIDE.U32 R4, R5, UR8, R16 ;  /* 0x0000000805047c25 */ /* 0x000fe2000f8e0010 */
[----:B------:R-:W-:Y:S02]  /*8be0*/  ULDC.64 UR8, c[0x0][0x640] ;  /* 0x0001900000087ab9 */ /* 0x000fe40000000a00 */
[----:B------:R-:W-:Y:S01]  /*8bf0*/  ISETP.NE.U32.AND P0, PT, RZ, UR8, PT ;  /* 0x00000008ff007c0c */ /* 0x000fe2000bf05070 */
[----:B------:R-:W-:Y:S02]  /*8c00*/  IMAD.IADD R5, R5, 0x1, R7 ;  /* 0x0000000105057824 */ /* 0x000fe400078e0207 */
[----:B-1----:R-:W-:Y:S01]  /*8c10*/  IMAD.MOV R22, RZ, RZ, -R22 ;  /* 0x000000ffff167224 */ /* 0x002fe200078e0a16 */
[----:B------:R-:W-:-:S02]  /*8c20*/  ISETP.NE.AND.EX P0, PT, RZ, UR9, PT, P0 ;  /* 0x00000009ff007c0c */ /* 0x000fc4000bf05300 */
[----:B------:R-:W-:Y:S01]  /*8c30*/  SHF.R.U64 R21, R4, UR7, R5 ;  /* 0x0000000704157c19 */ /* 0x000fe20008001205 */
[----:B0-----:R-:W-:Y:S01]  /*8c40*/  IMAD R15, R6, R22, R15 ;  /* 0x00000016060f7224 */ /* 0x001fe200078e020f */
[----:B------:R-:W-:Y:S01]  /*8c50*/  SHF.R.U32.HI R4, RZ, UR7, R5 ;  /* 0x00000007ff047c19 */ /* 0x000fe20008011605 */
[----:B------:R-:W-:Y:S01]  /*8c60*/  ULDC UR7, c[0x0][0x608] ;  /* 0x0001820000077ab9 */ /* 0x000fe20000000800 */
[----:B---3--:R-:W-:Y:S02]  /*8c70*/  IMAD.MOV R6, RZ, RZ, -R23 ;  /* 0x000000ffff067224 */ /* 0x008fe400078e0a17 */
[--C-:B------:R-:W-:Y:S02]  /*8c80*/  SHF.R.U64 R22, R21, UR7, R4.reuse ;  /* 0x0000000715167c19 */ /* 0x100fe40008001204 */
[----:B------:R-:W-:Y:S01]  /*8c90*/  SHF.R.U32.HI R5, RZ, UR7, R4 ;  /* 0x00000007ff057c19 */ /* 0x000fe20008011604 */
[----:B------:R-:W-:Y:S01]  /*8ca0*/  ULDC UR7, c[0x0][0x658] ;  /* 0x0001960000077ab9 */ /* 0x000fe20000000800 */
[----:B--2---:R-:W-:-:S02]  /*8cb0*/  @P2 IMAD R15, R25, R6, R20 ;  /* 0x00000006190f2224 */ /* 0x004fc400078e0214 */
[--C-:B------:R-:W-:Y:S02]  /*8cc0*/  SHF.R.U64 R20, R22, UR7, R5.reuse ;  /* 0x0000000716147c19 */ /* 0x100fe40008001205 */
[----:B------:R-:W-:-:S03]  /*8cd0*/  SHF.R.U32.HI R23, RZ, UR7, R5 ;  /* 0x00000007ff177c19 */ /* 0x000fc60008011605 */
[----:B------:R-:W-:Y:S02]  /*8ce0*/  IMAD.MOV.U32 R6, RZ, RZ, R20 ;  /* 0x000000ffff067224 */ /* 0x000fe400078e0014 */
[----:B------:R-:W-:Y:S01]  /*8cf0*/  IMAD.MOV.U32 R5, RZ, RZ, R23 ;  /* 0x000000ffff057224 */ /* 0x000fe200078e0017 */
[----:B------:R-:W-:Y:S06]  /*8d00*/  @!P0 BRA `(.L_x_174) ;  /* 0x00000000002c8947 */ /* 0x000fec0003800000 */
        /* <DEDUP_REMOVED lines=9> */
[----:B------:R-:W-:-:S04]  /*8da0*/  IMAD.WIDE.U32.X R4, R23, UR9, R4, P1 ;  /* 0x0000000917047c25 */ /* 0x000fc800088e0404 */
[----:B------:R-:W-:-:S07]  /*8db0*/  IMAD.MOV.U32 R6, RZ, RZ, R4 ;  /* 0x000000ffff067224 */ /* 0x000fce00078e0004 */
.L_x_174:
[----:B------:R-:W-:Y:S01]  /*8dc0*/  ULDC UR7, c[0x0][0x648] ;  /* 0x0001920000077ab9 */ /* 0x000fe20000000800 */
[----:B------:R-:W-:Y:S01]  /*8dd0*/  LOP3.LUT R4, R22, UR6, RZ, 0xc0, !PT ;  /* 0x0000000616047c12 */ /* 0x000fe2000f8ec0ff */
[----:B------:R-:W-:Y:S01]  /*8de0*/  ULDC UR8, c[0x0][0x610] ;  /* 0x0001840000087ab9 */ /* 0x000fe20000000800 */
[----:B------:R-:W-:Y:S01]  /*8df0*/  SHF.R.U64 R5, R6, UR7, R5 ;  /* 0x0000000706057c19 */ /* 0x000fe20008001205 */
[----:B------:R-:W-:Y:S01]  /*8e00*/  ULDC UR7, c[0x0][0x638] ;  /* 0x00018e0000077ab9 */ /* 0x000fe20000000800 */
[----:B------:R-:W-:-:S03]  /*8e10*/  LOP3.LUT R21, R21, UR4, RZ, 0xc0, !PT ;  /* 0x0000000415157c12 */ /* 0x000fc6000f8ec0ff */
[----:B------:R-:W-:Y:S02]  /*8e20*/  IMAD.MOV R7, RZ, RZ, -R5 ;  /* 0x000000ffff077224 */ /* 0x000fe400078e0a05 */
[----:B------:R-:W-:Y:S02]  /*8e30*/  IMAD R4, R5, UR5, R4 ;  /* 0x0000000505047c24 */ /* 0x000fe4000f8e0204 */
[----:B------:R-:W-:Y:S01]  /*8e40*/  IMAD R20, R7, UR7, R20 ;  /* 0x0000000707147c24 */ /* 0x000fe2000f8e0214 */
[----:B------:R-:W-:Y:S01]  /*8e50*/  ULDC UR7, c[0x0][0x600] ;  /* 0x0001800000077ab9 */ /* 0x000fe20000000800 */
[----:B------:R-:W-:Y:S02]  /*8e60*/  IMAD R15, R4, UR8, R15 ;  /* 0x00000008040f7c24 */ /* 0x000fe4000f8e020f */
[----:B------:R-:W-:Y:S02]  /*8e70*/  IMAD R20, R20, UR7, R21 ;  /* 0x0000000714147c24 */ /* 0x000fe4000f8e0215 */
[----:B------:R-:W-:-:S02]  /*8e80*/  IMAD.MOV.U32 R4, RZ, RZ, 0x1 ;  /* 0x00000001ff047424 */ /* 0x000fc400078e00ff */
[----:B------:R-:W-:Y:S01]  /*8e90*/  IMAD.MOV.U32 R7, RZ, RZ, R14 ;  /* 0x000000ffff077224 */ /* 0x000fe200078e000e */
[----:B------:R-:W-:Y:S02]  /*8ea0*/  SEL R21, R20, R15, !P2 ;  /* 0x0000000f14157207 */ /* 0x000fe40005000000 */
[----:B------:R-:W-:-:S07]  /*8eb0*/  SEL R20, R15, R20, !P2 ;  /* 0x000000140f147207 */ /* 0x000fce0005000000 */
.L_x_172:
[----:B------:R-:W-:Y:S05]  /*8ec0*/  BSYNC B1 ;  /* 0x0000000000017941 */ /* 0x000fea0003800000 */
.L_x_171:
[----:B------:R-:W-:-:S13]  /*8ed0*/  LOP3.LUT P0, RZ, R4, 0xff, RZ, 0xc0, !PT ;  /* 0x000000ff04ff7812 */ /* 0x000fda000780c0ff */
[----:B------:R-:W-:Y:S05]  /*8ee0*/  @P0 BRA `(.L_x_175) ;  /* 0xfffffff400100947 */ /* 0x000fea000383ffff */
[----:B------:R-:W-:Y:S05]  /*8ef0*/  BSYNC B0 ;  /* 0x0000000000007941 */ /* 0x000fea0003800000 */
.L_x_164:
[----:B------:R-:W-:-:S03]  /*8f00*/  UMOV UR7, 0xffffffff ;  /* 0xffffffff00077882 */ /* 0x000fc60000000000 */
[----:B------:R-:W-:Y:S05]  /*8f10*/  BRA.DIV UR7, `(.L_x_176) ;  /* 0x0000000207f07947 */ /* 0x000fea000b800000 */
[----:B------:R-:W-:-:S13]  /*8f20*/  ELECT P6, URZ, PT ;  /* 0x00000000003f782f */ /* 0x000fda00038c0000 */
.L_x_189:
[----:B------:R-:W-:Y:S04]  /*8f30*/  BSSY B0, `(.L_x_177) ;  /* 0x0000022000007945 */ /* 0x000fe80003800000 */
[----:B------:R-:W-:Y:S05]  /*8f40*/  @!P6 BRA `(.L_x_178) ;  /* 0x000000000080e947 */ /* 0x000fea0003800000 */
[----:B------:R-:W-:-:S04]  /*8f50*/  LOP3.LUT R18, R18, 0x2, RZ, 0xfc, !PT ;  /* 0x0000000212127812 */ /* 0x000fc800078efcff */
[----:B------:R-:W-:-:S13]  /*8f60*/  ISETP.NE.AND P0, PT, R18, 0x3, PT ;  /* 0x000000031200780c */ /* 0x000fda0003f05270 */
[----:B------:R-:W-:Y:S05]  /*8f70*/  @!P0 BRA `(.L_x_179) ;  /* 0x0000000000048947 */ /* 0x000fea0003800000 */
[----:B------:R-:W-:Y:S01]  /*8f80*/  BPT.TRAP 0x1 ;  /* 0x000000040000795c */ /* 0x000fe20000300000 */
.L_x_179:
[----:B------:R-:W0:Y:S01]  /*8f90*/  S2R R5, SR_CgaCtaId ;  /* 0x0000000000057919 */ /* 0x000e220000008800 */
[----:B------:R-:W-:Y:S02]  /*8fa0*/  MOV R0, 0x400 ;  /* 0x0000040000007802 */ /* 0x000fe40000000f00 */
[----:B------:R-:W-:Y:S02]  /*8fb0*/  SHF.L.U32 R2, R3, 0x1f, RZ ;  /* 0x0000001f03027819 */ /* 0x000fe400000006ff */
[----:B0-----:R-:W-:-:S05]  /*8fc0*/  LEA R5, R5, R0, 0x18 ;  /* 0x0000000005057211 */ /* 0x001fca00078ec0ff */
[----:B------:R-:W-:-:S04]  /*8fd0*/  VIADD R5, R5, 0x18 ;  /* 0x0000001805057836 */ /* 0x000fc80000000000 */
[C---:B------:R-:W-:Y:S02]  /*8fe0*/  IMAD R7, R8.reuse, 0x8, R5 ;  /* 0x0000000808077824 */ /* 0x040fe400078e0205 */
[----:B------:R-:W-:Y:S02]  /*8ff0*/  VIADD R8, R8, 0x1 ;  /* 0x0000000108087836 */ /* 0x000fe40000000000 */
[----:B------:R-:W0:Y:S03]  /*9000*/  SYNCS.PHASECHK.TRANS64.TRYWAIT P0, [R7+URZ], R2 ;  /* 0x00000002070075a7 */ /* 0x000e26000800017f */
[----:B------:R-:W-:-:S04]  /*9010*/  ISETP.NE.AND P1, PT, R8, 0x3, PT ;  /* 0x000000030800780c */ /* 0x000fc80003f25270 */
[----:B------:R-:W-:Y:S02]  /*9020*/  SEL R0, RZ, 0x1, P1 ;  /* 0x00000001ff007807 */ /* 0x000fe40000800000 */
[----:B------:R-:W-:Y:S02]  /*9030*/  SEL R8, R8, RZ, P1 ;  /* 0x000000ff08087207 */ /* 0x000fe40000800000 */
[----:B------:R-:W-:-:S03]  /*9040*/  LOP3.LUT R9, R3, R0, RZ, 0x3c, !PT ;  /* 0x0000000003097212 */ /* 0x000fc600078e3cff */
[----:B------:R-:W-:Y:S01]  /*9050*/  IMAD R4, R8, 0x8, R5 ;  /* 0x0000000808047824 */ /* 0x000fe200078e0205 */
[----:B------:R-:W-:Y:S01]  /*9060*/  SHF.L.U32 R3, R9, 0x1f, RZ ;  /* 0x0000001f09037819 */ /* 0x000fe200000006ff */
[----:B0-----:R-:W-:Y:S06]  /*9070*/  @!P0 BRA `(.L_x_180) ;  /* 0x0000000000b88947 */ /* 0x001fec0003800000 */
.L_x_190:
[----:B------:R-:W1:Y:S01]  /*9080*/  SYNCS.PHASECHK.TRANS64.TRYWAIT P0, [R4+URZ], R3 ;  /* 0x00000003040075a7 */ /* 0x000e62000800017f */
[----:B------:R-:W-:-:S05]  /*9090*/  VIADD R0, R8, 0x1 ;  /* 0x0000000108007836 */ /* 0x000fca0000000000 */
[----:B------:R-:W-:-:S04]  /*90a0*/  ISETP.NE.AND P1, PT, R0, 0x3, PT ;  /* 0x000000030000780c */ /* 0x000fc80003f25270 */
[----:B0-----:R-:W-:Y:S02]  /*90b0*/  SEL R2, RZ, 0x1, P1 ;  /* 0x00000001ff027807 */ /* 0x001fe40000800000 */
[----:B------:R-:W-:Y:S02]  /*90c0*/  SEL R0, R0, RZ, P1 ;  /* 0x000000ff00007207 */ /* 0x000fe40000800000 */
[----:B------:R-:W-:Y:S01]  /*90d0*/  LOP3.LUT R2, R9, R2, RZ, 0x3c, !PT ;  /* 0x0000000209027212 */ /* 0x000fe200078e3cff */
[----:B-1----:R-:W-:Y:S06]  /*90e0*/  @!P0 BRA `(.L_x_181) ;  /* 0x0000000000b08947 */ /* 0x002fec0003800000 */
.L_x_191:
[----:B------:R-:W-:Y:S01]  /*90f0*/  IMAD R5, R0, 0x8, R5 ;  /* 0x0000000800057824 */ /* 0x000fe200078e0205 */
[----:B------:R-:W-:-:S07]  /*9100*/  SHF.L.U32 R0, R2, 0x1f, RZ ;  /* 0x0000001f02007819 */ /* 0x000fce00000006ff */
.L_x_182:
[----:B-1----:R1:W2:Y:S02]  /*9110*/  SYNCS.PHASECHK.TRANS64.TRYWAIT P0, [R5+URZ], R0 ;  /* 0x00000000050075a7 */ /* 0x0022a4000800017f */
[----:B--2---:R-:W-:Y:S05]  /*9120*/  @!P0 NANOSLEEP.SYNCS 0x989680 ;  /* 0x009896800000895d */ /* 0x004fea0003900000 */
[----:B------:R-:W2:Y:S02]  /*9130*/  @!P0 SYNCS.PHASECHK.TRANS64 P0, [R5+URZ], R0 ;  /* 0x00000000050085a7 */ /* 0x000ea4000800007f */
[----:B--2---:R-:W-:Y:S05]  /*9140*/  @!P0 BRA `(.L_x_182) ;  /* 0xfffffffc00f08947 */ /* 0x004fea000383ffff */
.L_x_178:
[----:B------:R-:W-:Y:S05]  /*9150*/  BSYNC B0 ;  /* 0x0000000000007941 */ /* 0x000fea0003800000 */
.L_x_177:
[----:B------:R-:W-:Y:S05]  /*9160*/  EXIT ;  /* 0x000000000000794d */ /* 0x000fea0003800000 */
.L_x_21:
[----:B-1----:R1:W2:Y:S02]  /*9170*/  SYNCS.PHASECHK.TRANS64.TRYWAIT P1, [R3+URZ], R0 ;  /* 0x00000000030075a7 */ /* 0x0022a4000802017f */
[----:B--2---:R-:W-:Y:S05]  /*9180*/  @!P1 NANOSLEEP.SYNCS 0x989680 ;  /* 0x009896800000995d */ /* 0x004fea0003900000 */
[----:B------:R-:W2:Y:S02]  /*9190*/  @!P1 SYNCS.PHASECHK.TRANS64 P1, [R3+URZ], R0 ;  /* 0x00000000030095a7 */ /* 0x000ea4000802007f */
[----:B--2---:R-:W-:Y:S05]  /*91a0*/  @!P1 BRA `(.L_x_21) ;  /* 0xfffffffc00f09947 */ /* 0x004fea000383ffff */
[----:B------:R-:W-:Y:S05]  /*91b0*/  BRA `(.L_x_20) ;  /* 0xffffff8400847947 */ /* 0x000fea000383ffff */
.L_x_26:
[----:B-1----:R1:W2:Y:S02]  /*91c0*/  SYNCS.PHASECHK.TRANS64.TRYWAIT P1, [R5+URZ], R4 ;  /* 0x00000004050075a7 */ /* 0x0022a4000802017f */
[----:B--2---:R-:W-:Y:S05]  /*91d0*/  @!P1 NANOSLEEP.SYNCS 0x989680 ;  /* 0x009896800000995d */ /* 0x004fea0003900000 */
[----:B------:R-:W2:Y:S02]  /*91e0*/  @!P1 SYNCS.PHASECHK.TRANS64 P1, [R5+URZ], R4 ;  /* 0x00000004050095a7 */ /* 0x000ea4000802007f */
[----:B--2---:R-:W-:Y:S05]  /*91f0*/  @!P1 BRA `(.L_x_26) ;  /* 0xfffffffc00f09947 */ /* 0x004fea000383ffff */
[----:B------:R-:W-:Y:S05]  /*9200*/  BRA `(.L_x_25) ;  /* 0xffffff8c00947947 */ /* 0x000fea000383ffff */
.L_x_165:
[----:B------:R-:W-:Y:S01]  /*9210*/  BSSY B1, `(.L_x_183) ;  /* 0x0000006000017945 */ /* 0x000fe20003800000 */
[----:B------:R-:W-:-:S07]  /*9220*/  IMAD.MOV.U32 R15, RZ, RZ, -0x1 ;  /* 0xffffffffff0f7424 */ /* 0x000fce00078e00ff */
[----:B------:R-:W-:Y:S05]  /*9230*/  WARPSYNC.COLLECTIVE R15, `(.L_x_184) ;  /* 0x000000000f0c7348 */ /* 0x000fea0003c00000 */
[----:B------:R-:W-:Y:S02]  /*9240*/  ELECT P6, UR62, PT ;  /* 0x00000000003e782f */ /* 0x000fe400038c0000 */
[----:B------:R-:W-:Y:S01]  /*9250*/  MOV R14, UR62 ;  /* 0x0000003e000e7c02 */ /* 0x000fe20008000f00 */
[----:B------:R-:W-:Y:S10]  /*9260*/  ENDCOLLECTIVE ;  /* 0x000000000000791b */ /* 0x000ff40003800000 */
.L_x_184:
[----:B------:R-:W-:Y:S05]  /*9270*/  BSYNC B1 ;  /* 0x0000000000017941 */ /* 0x000fea0003800000 */
.L_x_183:
[----:B------:R-:W-:Y:S05]  /*9280*/  BRA `(.L_x_185) ;  /* 0xfffffff000347947 */ /* 0x000fea000383ffff */
.L_x_168:
[----:B-1----:R1:W2:Y:S02]  /*9290*/  SYNCS.PHASECHK.TRANS64.TRYWAIT P0, [R23+URZ+0x18], R14 ;  /* 0x0000180e170075a7 */ /* 0x0022a4000800017f */
[----:B--2---:R-:W-:Y:S05]  /*92a0*/  @!P0 NANOSLEEP.SYNCS 0x989680 ;  /* 0x009896800000895d */ /* 0x004fea0003900000 */
[----:B------:R-:W2:Y:S02]  /*92b0*/  @!P0 SYNCS.PHASECHK.TRANS64 P0, [R23+URZ+0x18], R14 ;  /* 0x0000180e170085a7 */ /* 0x000ea4000800007f */
[----:B--2---:R-:W-:Y:S05]  /*92c0*/  @!P0 BRA `(.L_x_168) ;  /* 0xfffffffc00f08947 */ /* 0x004fea000383ffff */
[----:B------:R-:W-:Y:S05]  /*92d0*/  BRA `(.L_x_186) ;  /* 0xfffffff0006c7947 */ /* 0x000fea000383ffff */
.L_x_176:
[----:B------:R-:W-:Y:S01]  /*92e0*/  BSSY B0, `(.L_x_187) ;  /* 0x0000006000007945 */ /* 0x000fe20003800000 */
[----:B------:R-:W-:-:S07]  /*92f0*/  IMAD.MOV.U32 R15, RZ, RZ, -0x1 ;  /* 0xffffffffff0f7424 */ /* 0x000fce00078e00ff */
[----:B------:R-:W-:Y:S05]  /*9300*/  WARPSYNC.COLLECTIVE R15, `(.L_x_188) ;  /* 0x000000000f0c7348 */ /* 0x000fea0003c00000 */
[----:B------:R-:W-:Y:S02]  /*9310*/  ELECT P6, UR62, PT ;  /* 0x00000000003e782f */ /* 0x000fe400038c0000 */
[----:B------:R-:W-:Y:S01]  /*9320*/  MOV R14, UR62 ;  /* 0x0000003e000e7c02 */ /* 0x000fe20008000f00 */
[----:B------:R-:W-:Y:S10]  /*9330*/  ENDCOLLECTIVE ;  /* 0x000000000000791b */ /* 0x000ff40003800000 */
.L_x_188:
[----:B------:R-:W-:Y:S05]  /*9340*/  BSYNC B0 ;  /* 0x0000000000007941 */ /* 0x000fea0003800000 */
.L_x_187:
[----:B------:R-:W-:Y:S05]  /*9350*/  BRA `(.L_x_189) ;  /* 0xfffffff800f47947 */ /* 0x000fea000383ffff */
.L_x_180:
[----:B0-----:R0:W1:Y:S02]  /*9360*/  SYNCS.PHASECHK.TRANS64.TRYWAIT P0, [R7+URZ], R2 ;  /* 0x00000002070075a7 */ /* 0x001064000800017f */
[----:B-1----:R-:W-:Y:S05]  /*9370*/  @!P0 NANOSLEEP.SYNCS 0x989680 ;  /* 0x009896800000895d */ /* 0x002fea0003900000 */
[----:B------:R-:W1:Y:S02]  /*9380*/  @!P0 SYNCS.PHASECHK.TRANS64 P0, [R7+URZ], R2 ;  /* 0x00000002070085a7 */ /* 0x000e64000800007f */
[----:B-1----:R-:W-:Y:S05]  /*9390*/  @!P0 BRA `(.L_x_180) ;  /* 0xfffffffc00f08947 */ /* 0x002fea000383ffff */
[----:B------:R-:W-:Y:S05]  /*93a0*/  BRA `(.L_x_190) ;  /* 0xfffffffc00347947 */ /* 0x000fea000383ffff */
.L_x_181:
[----:B0-----:R0:W1:Y:S02]  /*93b0*/  SYNCS.PHASECHK.TRANS64.TRYWAIT P0, [R4+URZ], R3 ;  /* 0x00000003040075a7 */ /* 0x001064000800017f */
[----:B-1----:R-:W-:Y:S05]  /*93c0*/  @!P0 NANOSLEEP.SYNCS 0x989680 ;  /* 0x009896800000895d */ /* 0x002fea0003900000 */
[----:B------:R-:W1:Y:S02]  /*93d0*/  @!P0 SYNCS.PHASECHK.TRANS64 P0, [R4+URZ], R3 ;  /* 0x00000003040085a7 */ /* 0x000e64000800007f */
[----:B-1----:R-:W-:Y:S05]  /*93e0*/  @!P0 BRA `(.L_x_181) ;  /* 0xfffffffc00f08947 */ /* 0x002fea000383ffff */
[----:B------:R-:W-:Y:S05]  /*93f0*/  BRA `(.L_x_191) ;  /* 0xfffffffc003c7947 */ /* 0x000fea000383ffff */
.L_x_192:
[----:B------:R-:W-:-:S00]  /*9400*/  BRA `(.L_x_192) ;  /* 0xfffffffc00fc7947 */ /* 0x000fc0000383ffff */
[----:B------:R-:W-:-:S00]  /*9410*/  NOP ;  /* 0x0000000000007918 */ /* 0x000fc00000000000 */
        /* <DEDUP_REMOVED lines=14> */
.L_x_193:


//--------------------- .nv.global.init           --------------------------
	.section	.nv.global.init,"aw",@progbits
.nv.global.init:
	.type		$str$22,@object
	.size		$str$22,($str$23 - $str$22)
$str$22:
        /*0000*/ 	.byte	0x6b, 0x5f, 0x74, 0x69, 0x6c, 0x65, 0x5f, 0x63, 0x6f, 0x75, 0x6e, 0x74, 0x20, 0x3e, 0x3d, 0x20
        /*0010*/ 	.byte	0x31, 0x00
	.type		$str$23,@object
	.size		$str$23,(__unnamed_1 - $str$23)
$str$23:
        /*0012*/ 	.byte	0x2f, 0x74, 0x6d, 0x70, 0x2f, 0x63, 0x75, 0x74, 0x6c, 0x61, 0x73, 0x73, 0x5f, 0x73, 0x77, 0x65
        /*0022*/ 	.byte	0x65, 0x70, 0x5f, 0x73, 0x72, 0x63, 0x2f, 0x69, 0x6e, 0x63, 0x6c, 0x75, 0x64, 0x65, 0x2f, 0x63
        /*0032*/ 	.byte	0x75, 0x74, 0x6c, 0x61, 0x73, 0x73, 0x2f, 0x67, 0x65, 0x6d, 0x6d, 0x2f, 0x63, 0x6f, 0x6c, 0x6c
        /*0042*/ 	.byte	0x65, 0x63, 0x74, 0x69, 0x76, 0x65, 0x2f, 0x73, 0x6d, 0x39, 0x30, 0x5f, 0x6d, 0x6d, 0x61, 0x5f
        /*0052*/ 	.byte	0x74, 0x6d, 0x61, 0x5f, 0x67, 0x6d, 0x6d, 0x61, 0x5f, 0x73, 0x73, 0x5f, 0x77, 0x61, 0x72, 0x70
        /*0062*/ 	.byte	0x73, 0x70, 0x65, 0x63, 0x69, 0x61, 0x6c, 0x69, 0x7a, 0x65, 0x64, 0x2e, 0x68, 0x70, 0x70, 0x00
	.type		__unnamed_1,@object
	.size		__unnamed_1,(.L_0 - __unnamed_1)
__unnamed_1:
        /*0072*/ 	.byte	0x76, 0x6f, 0x69, 0x64, 0x20, 0x63, 0x75, 0x74, 0x6c, 0x61, 0x73, 0x73, 0x3a, 0x3a, 0x67, 0x65
        /* <DEDUP_REMOVED lines=180> */
        /*0bc2*/ 	.byte	0x74, 0x65, 0x3a, 0x3a, 0x69, 0x64, 0x65, 0x6e, 0x74, 0x69, 0x74, 0x79, 0x5d, 0x00
.L_0:


//--------------------- .nv.shared._ZN7cutlass13device_kernelINS_4gemm6kernel13GemmUniversalIN4cute5tupleIJiiiiEEENS1_10collective13CollectiveMmaINS1_34MainloopSm90TmaGmmaWarpSpecializedILi3ENS5_IJNS4_1CILi2EEENSA_ILi1EEESC_EEENS1_35KernelTmaWarpSpecializedCooperativeEEENS5_IJNSA_ILi192EEENSA_ILi64EEENSA_ILi128EEEEEENS_10bfloat16_tENS5_IJlSC_lEEESK_SL_NS4_8TiledMMAINS4_8MMA_AtomIJNS4_4SM904GMMA27MMA_64x64x16_F32BF16BF16_SSILNSP_5MajorE0ELSR_0ELNSP_7ScaleInE1ELSS_1EEEEEENS4_6LayoutISD_NS5_IJSC_NSA_ILi0EEESW_EEEEENS5_IJNS4_10UnderscoreESZ_SZ_EEEEENS4_13SM90_TMA_LOADENS4_14ComposedLayoutINS4_7SwizzleILi3ELi4ELi3EEENS4_18smem_ptr_flag_bitsILi16EEENSV_INS5_IJNSA_ILi8EEESH_EEENS5_IJSH_SC_EEEEEEEvNS4_8identityENS4_23SM90_TMA_LOAD_MULTICASTES1C_vS1D_EENS_8epilogue10collective6detail29Sm90TmaWarpSpecializedAdapterINS1H_15DefaultEpilogueISK_SL_SL_NS1G_6thread17LinearCombinationISK_Li1EffLNS1L_9ScaleType4KindE0ELNS_15FloatRoundStyleE2ESK_EENS1_15EpilogueDefaultEEEEEvvEEEEvNT_6ParamsE --------------------------
	.section	.nv.shared._ZN7cutlass13device_kernelINS_4gemm6kernel13GemmUniversalIN4cute5tupleIJiiiiEEENS1_10collective13CollectiveMmaINS1_34MainloopSm90TmaGmmaWarpSpecializedILi3ENS5_IJNS4_1CILi2EEENSA_ILi1EEESC_EEENS1_35KernelTmaWarpSpecializedCooperativeEEENS5_IJNSA_ILi192EEENSA_ILi64EEENSA_ILi128EEEEEENS_10bfloat16_tENS5_IJlSC_lEEESK_SL_NS4_8TiledMMAINS4_8MMA_AtomIJNS4_4SM904GMMA27MMA_64x64x16_F32BF16BF16_SSILNSP_5MajorE0ELSR_0ELNSP_7ScaleInE1ELSS_1EEEEEENS4_6LayoutISD_NS5_IJSC_NSA_ILi0EEESW_EEEEENS5_IJNS4_10UnderscoreESZ_SZ_EEEEENS4_13SM90_TMA_LOADENS4_14ComposedLayoutINS4_7SwizzleILi3ELi4ELi3EEENS4_18smem_ptr_flag_bitsILi16EEENSV_INS5_IJNSA_ILi8EEESH_EEENS5_IJSH_SC_EEEEEEEvNS4_8identityENS4_23SM90_TMA_LOAD_MULTICASTES1C_vS1D_EENS_8epilogue10collective6detail29Sm90TmaWarpSpecializedAdapterINS1H_15DefaultEpilogueISK_SL_SL_NS1G_6thread17LinearCombinationISK_Li1EffLNS1L_9ScaleType4KindE0ELNS_15FloatRoundStyleE2ESK_EENS1_15EpilogueDefaultEEEEEvvEEEEvNT_6ParamsE,"aw",@nobits
	.sectionflags	@""
	.align	16
	.zero		1024


//--------------------- .nv.shared.reserved.0     --------------------------
	.section	.nv.shared.reserved.0,"aw",@nobits
	.weak		__nv_reservedSMEM_offset_0_alias
	.size		__nv_reservedSMEM_offset_0_alias, 0, 0
	.other		__nv_reservedSMEM_offset_0_alias,@"STO_CUDA_RESERVED_SHARED STV_DEFAULT"
__nv_reservedSMEM_offset_0_alias:
	.zero		0


//--------------------- .nv.global                --------------------------
	.section	.nv.global,"aw",@nobits
.nv.global:
	.type		_ZN40_INTERNAL_3d1a7c9e_4_k_cu_5149785c_153664cute1_E,@object
	.size		_ZN40_INTERNAL_3d1a7c9e_4_k_cu_5149785c_153664cute1_E,(_ZN40_INTERNAL_3d1a7c9e_4_k_cu_5149785c_153664cuda3std3__45__cpo6cbeginE - _ZN40_INTERNAL_3d1a7c9e_4_k_cu_5149785c_153664cute1_E)
_ZN40_INTERNAL_3d1a7c9e_4_k_cu_5149785c_153664cute1_E:
	.zero		1
	.type		_ZN40_INTERNAL_3d1a7c9e_4_k_cu_5149785c_153664cuda3std3__45__cpo6cbeginE,@object
	.size		_ZN40_INTERNAL_3d1a7c9e_4_k_cu_5149785c_153664cuda3std3__45__cpo6cbeginE,(_ZN40_INTERNAL_3d1a7c9e_4_k_cu_5149785c_153664cuda3std3__48in_placeE - _ZN40_INTERNAL_3d1a7c9e_4_k_cu_5149785c_153664cuda3std3__45__cpo6cbeginE)
_ZN40_INTERNAL_3d1a7c9e_4_k_cu_5149785c_153664cuda3std3__45__cpo6cbeginE:
	.zero		1
	.type		_ZN40_INTERNAL_3d1a7c9e_4_k_cu_5149785c_153664cuda3std3__48in_placeE,@object
	.size		_ZN40_INTERNAL_3d1a7c9e_4_k_cu_5149785c_153664cuda3std3__48in_placeE,(_ZN40_INTERNAL_3d1a7c9e_4_k_cu_5149785c_153664cuda3std6ranges3__45__cpo9iter_moveE - _ZN40_INTERNAL_3d1a7c9e_4_k_cu_5149785c_153664cuda3std3__48in_placeE)
_ZN40_INTERNAL_3d1a7c9e_4_k_cu_5149785c_153664cuda3std3__48in_placeE:
	.zero		1
	.type		_ZN40_INTERNAL_3d1a7c9e_4_k_cu_5149785c_153664cuda3std6ranges3__45__cpo9iter_moveE,@object
	.size		_ZN40_INTERNAL_3d1a7c9e_4_k_cu_5149785c_153664cuda3std6ranges3__45__cpo9iter_moveE,(_ZN40_INTERNAL_3d1a7c9e_4_k_cu_5149785c_153664cuda3std3__45__cpo5beginE - _ZN40_INTERNAL_3d1a7c9e_4_k_cu_5149785c_153664cuda3std6ranges3__45__cpo9iter_moveE)
_ZN40_INTERNAL_3d1a7c9e_4_k_cu_5149785c_153664cuda3std6ranges3__45__cpo9iter_moveE:
	.zero		1
	.type		_ZN40_INTERNAL_3d1a7c9e_4_k_cu_5149785c_153664cuda3std3__45__cpo5beginE,@object
	.size		_ZN40_INTERNAL_3d1a7c9e_4_k_cu_5149785c_153664cuda3std3__45__cpo5beginE,(_ZN40_INTERNAL_3d1a7c9e_4_k_cu_5149785c_153664cuda3std3__442_GLOBAL__N__3d1a7c9e_4_k_cu_5149785c_153666ignoreE - _ZN40_INTERNAL_3d1a7c9e_4_k_cu_5149785c_153664cuda3std3__45__cpo5beginE)
_ZN40_INTERNAL_3d1a7c9e_4_k_cu_5149785c_153664cuda3std3__45__cpo5beginE:
	.zero		1
	.type		_ZN40_INTERNAL_3d1a7c9e_4_k_cu_5149785c_153664cuda3std3__442_GLOBAL__N__3d1a7c9e_4_k_cu_5149785c_153666ignoreE,@object
	.size		_ZN40_INTERNAL_3d1a7c9e_4_k_cu_5149785c_153664cuda3std3__442_GLOBAL__N__3d1a7c9e_4_k_cu_5149785c_153666ignoreE,(_ZN40_INTERNAL_3d1a7c9e_4_k_cu_5149785c_153664cute7productE - _ZN40_INTERNAL_3d1a7c9e_4_k_cu_5149785c_153664cuda3std3__442_GLOBAL__N__3d1a7c9e_4_k_cu_5149785c_153666ignoreE)
_ZN40_INTERNAL_3d1a7c9e_4_k_cu_5149785c_153664cuda3std3__442_GLOBAL__N__3d1a7c9e_4_k_cu_5149785c_153666ignoreE:
	.zero		1
	.type		_ZN40_INTERNAL_3d1a7c9e_4_k_cu_5149785c_153664cute7productE,@object
	.size		_ZN40_INTERNAL_3d1a7c9e_4_k_cu_5149785c_153664cute7productE,(_ZN40_INTERNAL_3d1a7c9e_4_k_cu_5149785c_153664cuda3std3__45__cpo3endE - _ZN40_INTERNAL_3d1a7c9e_4_k_cu_5149785c_153664cute7productE)
_ZN40_INTERNAL_3d1a7c9e_4_k_cu_5149785c_153664cute7productE:
	.zero		1
	.type		_ZN40_INTERNAL_3d1a7c9e_4_k_cu_5149785c_153664cuda3std3__45__cpo3endE,@object
	.size		_ZN40_INTERNAL_3d1a7c9e_4_k_cu_5149785c_153664cuda3std3__45__cpo3endE,(_ZN40_INTERNAL_3d1a7c9e_4_k_cu_5149785c_153664cuda3std3__419piecewise_constructE - _ZN40_INTERNAL_3d1a7c9e_4_k_cu_5149785c_153664cuda3std3__45__cpo3endE)
_ZN40_INTERNAL_3d1a7c9e_4_k_cu_5149785c_153664cuda3std3__45__cpo3endE:
	.zero		1
	.type		_ZN40_INTERNAL_3d1a7c9e_4_k_cu_5149785c_153664cuda3std3__419piecewise_constructE,@object
	.size		_ZN40_INTERNAL_3d1a7c9e_4_k_cu_5149785c_153664cuda3std3__419piecewise_constructE,(_ZN40_INTERNAL_3d1a7c9e_4_k_cu_5149785c_153664cuda3std3__45__cpo4cendE - _ZN40_INTERNAL_3d1a7c9e_4_k_cu_5149785c_153664cuda3std3__419piecewise_constructE)
_ZN40_INTERNAL_3d1a7c9e_4_k_cu_5149785c_153664cuda3std3__419piecewise_constructE:
	.zero		1
	.type		_ZN40_INTERNAL_3d1a7c9e_4_k_cu_5149785c_153664cuda3std3__45__cpo4cendE,@object
	.size		_ZN40_INTERNAL_3d1a7c9e_4_k_cu_5149785c_153664cuda3std3__45__cpo4cendE,(_ZN40_INTERNAL_3d1a7c9e_4_k_cu_5149785c_153664cuda3std6ranges3__45__cpo4swapE - _ZN40_INTERNAL_3d1a7c9e_4_k_cu_5149785c_153664cuda3std3__45__cpo4cendE)
_ZN40_INTERNAL_3d1a7c9e_4_k_cu_5149785c_153664cuda3std3__45__cpo4cendE:
	.zero		1
	.type		_ZN40_INTERNAL_3d1a7c9e_4_k_cu_5149785c_153664cuda3std6ranges3__45__cpo4swapE,@object
	.size		_ZN40_INTERNAL_3d1a7c9e_4_k_cu_5149785c_153664cuda3std6ranges3__45__cpo4swapE,(.L_8 - _ZN40_INTERNAL_3d1a7c9e_4_k_cu_5149785c_153664cuda3std6ranges3__45__cpo4swapE)
_ZN40_INTERNAL_3d1a7c9e_4_k_cu_5149785c_153664cuda3std6ranges3__45__cpo4swapE:
	.zero		1
.L_8:


//--------------------- .nv.constant0._ZN7cutlass13device_kernelINS_4gemm6kernel13GemmUniversalIN4cute5tupleIJiiiiEEENS1_10collective13CollectiveMmaINS1_34MainloopSm90TmaGmmaWarpSpecializedILi3ENS5_IJNS4_1CILi2EEENSA_ILi1EEESC_EEENS1_35KernelTmaWarpSpecializedCooperativeEEENS5_IJNSA_ILi192EEENSA_ILi64EEENSA_ILi128EEEEEENS_10bfloat16_tENS5_IJlSC_lEEESK_SL_NS4_8TiledMMAINS4_8MMA_AtomIJNS4_4SM904GMMA27MMA_64x64x16_F32BF16BF16_SSILNSP_5MajorE0ELSR_0ELNSP_7ScaleInE1ELSS_1EEEEEENS4_6LayoutISD_NS5_IJSC_NSA_ILi0EEESW_EEEEENS5_IJNS4_10UnderscoreESZ_SZ_EEEEENS4_13SM90_TMA_LOADENS4_14ComposedLayoutINS4_7SwizzleILi3ELi4ELi3EEENS4_18smem_ptr_flag_bitsILi16EEENSV_INS5_IJNSA_ILi8EEESH_EEENS5_IJSH_SC_EEEEEEEvNS4_8identityENS4_23SM90_TMA_LOAD_MULTICASTES1C_vS1D_EENS_8epilogue10collective6detail29Sm90TmaWarpSpecializedAdapterINS1H_15DefaultEpilogueISK_SL_SL_NS1G_6thread17LinearCombinationISK_Li1EffLNS1L_9ScaleType4KindE0ELNS_15FloatRoundStyleE2ESK_EENS1_15EpilogueDefaultEEEEEvvEEEEvNT_6ParamsE --------------------------
	.section	.nv.constant0._ZN7cutlass13device_kernelINS_4gemm6kernel13GemmUniversalIN4cute5tupleIJiiiiEEENS1_10collective13CollectiveMmaINS1_34MainloopSm90TmaGmmaWarpSpecializedILi3ENS5_IJNS4_1CILi2EEENSA_ILi1EEESC_EEENS1_35KernelTmaWarpSpecializedCooperativeEEENS5_IJNSA_ILi192EEENSA_ILi64EEENSA_ILi128EEEEEENS_10bfloat16_tENS5_IJlSC_lEEESK_SL_NS4_8TiledMMAINS4_8MMA_AtomIJNS4_4SM904GMMA27MMA_64x64x16_F32BF16BF16_SSILNSP_5MajorE0ELSR_0ELNSP_7ScaleInE1ELSS_1EEEEEENS4_6LayoutISD_NS5_IJSC_NSA_ILi0EEESW_EEEEENS5_IJNS4_10UnderscoreESZ_SZ_EEEEENS4_13SM90_TMA_LOADENS4_14ComposedLayoutINS4_7SwizzleILi3ELi4ELi3EEENS4_18smem_ptr_flag_bitsILi16EEENSV_INS5_IJNSA_ILi8EEESH_EEENS5_IJSH_SC_EEEEEEEvNS4_8identityENS4_23SM90_TMA_LOAD_MULTICASTES1C_vS1D_EENS_8epilogue10collective6detail29Sm90TmaWarpSpecializedAdapterINS1H_15DefaultEpilogueISK_SL_SL_NS1G_6thread17LinearCombinationISK_Li1EffLNS1L_9ScaleType4KindE0ELNS_15FloatRoundStyleE2ESK_EENS1_15EpilogueDefaultEEEEEvvEEEEvNT_6ParamsE,"a",@progbits
	.sectionflags	@""
	.align	4
.nv.constant0._ZN7cutlass13device_kernelINS_4gemm6kernel13GemmUniversalIN4cute5tupleIJiiiiEEENS1_10collective13CollectiveMmaINS1_34MainloopSm90TmaGmmaWarpSpecializedILi3ENS5_IJNS4_1CILi2EEENSA_ILi1EEESC_EEENS1_35KernelTmaWarpSpecializedCooperativeEEENS5_IJNSA_ILi192EEENSA_ILi64EEENSA_ILi128EEEEEENS_10bfloat16_tENS5_IJlSC_lEEESK_SL_NS4_8TiledMMAINS4_8MMA_AtomIJNS4_4SM904GMMA27MMA_64x64x16_F32BF16BF16_SSILNSP_5MajorE0ELSR_0ELNSP_7ScaleInE1ELSS_1EEEEEENS4_6LayoutISD_NS5_IJSC_NSA_ILi0EEESW_EEEEENS5_IJNS4_10UnderscoreESZ_SZ_EEEEENS4_13SM90_TMA_LOADENS4_14ComposedLayoutINS4_7SwizzleILi3ELi4ELi3EEENS4_18smem_ptr_flag_bitsILi16EEENSV_INS5_IJNSA_ILi8EEESH_EEENS5_IJSH_SC_EEEEEEEvNS4_8identityENS4_23SM90_TMA_LOAD_MULTICASTES1C_vS1D_EENS_8epilogue10collective6detail29Sm90TmaWarpSpecializedAdapterINS1H_15DefaultEpilogueISK_SL_SL_NS1G_6thread17LinearCombinationISK_Li1EffLNS1L_9ScaleType4KindE0ELNS_15FloatRoundStyleE2ESK_EENS1_15EpilogueDefaultEEEEEvvEEEEvNT_6ParamsE:
	.zero		1664


//--------------------- SYMBOLS --------------------------

	.type		.nv.reservedSmem.offset0,@object
	.size		.nv.reservedSmem.offset0,0x4
	.type		__assertfail,@function
